	.target	sm_90a

	.elftype	@"ET_EXEC"


//--------------------- .note.nv.tkinfo           --------------------------
	.section	.note.nv.tkinfo,"",@"SHT_NOTE"
	.sectionflags	@"SHF_NOTE_NV_TKINFO"
	.tkinfo
        /*0018*/ 	.word	0x00000002
        /*0030*/ 	.string	""
        /*0030*/ 	.string	"ptxas"
        /*0030*/ 	.string	"Cuda compilation tools, release 13.0, V13.0.88"
        /*0030*/ 	.string	"Build cuda_13.0.r13.0/compiler.36424714_0"
        /*0030*/ 	.string	"-arch sm_90a -m 64 "



//--------------------- .note.nv.cuinfo           --------------------------
	.section	.note.nv.cuinfo,"",@"SHT_NOTE"
	.sectionflags	@"SHF_NOTE_NV_CUINFO"
        /*0018*/ 	.short	0x0002
        /*001a*/ 	.short	0x005a
        /*001c*/ 	.short	0x0082
	.zero		2


//--------------------- .nv.info                  --------------------------
	.section	.nv.info,"",@"SHT_CUDA_INFO"
	.align	4


	//----- nvinfo : EIATTR_REGCOUNT
	.align		4
        /*0000*/ 	.byte	0x04, 0x2f
        /*0002*/ 	.short	(.L_15 - .L_14)
	.align		4
.L_14:
        /*0004*/ 	.word	index@(_ZN7cutlass13device_kernelINS_4gemm6kernel13GemmUniversalIN4cute5tupleIJiiiiEEENS1_10collective13CollectiveMmaINS1_34MainloopSm90TmaGmmaWarpSpecializedILi2ENS5_IJNS4_1CILi1EEESB_SB_EEENS1_35KernelTmaWarpSpecializedCooperativeEEENS5_IJNSA_ILi128EEESF_NSA_ILi64EEEEEENS_6half_tENS5_IJlSB_lEEESI_NS5_IJSB_llEEENS4_8TiledMMAINS4_8MMA_AtomIJNS4_4SM904GMMA26MMA_64x128x16_F32F16F16_SSILNSO_5MajorE0ELSQ_1ELNSO_7ScaleInE1ELSR_1EEEEEENS4_6LayoutINS5_IJNSA_ILi2EEESB_SB_EEENS5_IJSB_NSA_ILi0EEESX_EEEEENS5_IJNS4_10UnderscoreES10_S10_EEEEENS4_13SM90_TMA_LOADENS4_14ComposedLayoutINS4_7SwizzleILi3ELi4ELi3EEENS4_18smem_ptr_flag_bitsILi16EEENSU_INS5_IJNSA_ILi8EEESG_EEENS5_IJSG_SB_EEEEEEEvNS4_8identityES13_NS14_IS16_S18_NSU_INS5_IJSG_S19_EEENS5_IJSB_SG_EEEEEEEvS1E_EENS_8epilogue10collective6detail29Sm90TmaWarpSpecializedAdapterINS1L_15DefaultEpilogueISI_SJ_SJ_NS1K_6thread17LinearCombinationISI_Li1EffLNS1P_9ScaleType4KindE0ELNS_15FloatRoundStyleE2ESI_EENS1_15EpilogueDefaultEEEEEvvEEEEvNT_6ParamsE)
        /*0008*/ 	.word	0x000000a8


	//----- nvinfo : EIATTR_FRAME_SIZE
	.align		4
.L_15:
        /*000c*/ 	.byte	0x04, 0x11
        /*000e*/ 	.short	(.L_17 - .L_16)
	.align		4
.L_16:
        /*0010*/ 	.word	index@(_ZN7cutlass13device_kernelINS_4gemm6kernel13GemmUniversalIN4cute5tupleIJiiiiEEENS1_10collective13CollectiveMmaINS1_34MainloopSm90TmaGmmaWarpSpecializedILi2ENS5_IJNS4_1CILi1EEESB_SB_EEENS1_35KernelTmaWarpSpecializedCooperativeEEENS5_IJNSA_ILi128EEESF_NSA_ILi64EEEEEENS_6half_tENS5_IJlSB_lEEESI_NS5_IJSB_llEEENS4_8TiledMMAINS4_8MMA_AtomIJNS4_4SM904GMMA26MMA_64x128x16_F32F16F16_SSILNSO_5MajorE0ELSQ_1ELNSO_7ScaleInE1ELSR_1EEEEEENS4_6LayoutINS5_IJNSA_ILi2EEESB_SB_EEENS5_IJSB_NSA_ILi0EEESX_EEEEENS5_IJNS4_10UnderscoreES10_S10_EEEEENS4_13SM90_TMA_LOADENS4_14ComposedLayoutINS4_7SwizzleILi3ELi4ELi3EEENS4_18smem_ptr_flag_bitsILi16EEENSU_INS5_IJNSA_ILi8EEESG_EEENS5_IJSG_SB_EEEEEEEvNS4_8identityES13_NS14_IS16_S18_NSU_INS5_IJSG_S19_EEENS5_IJSB_SG_EEEEEEEvS1E_EENS_8epilogue10collective6detail29Sm90TmaWarpSpecializedAdapterINS1L_15DefaultEpilogueISI_SJ_SJ_NS1K_6thread17LinearCombinationISI_Li1EffLNS1P_9ScaleType4KindE0ELNS_15FloatRoundStyleE2ESI_EENS1_15EpilogueDefaultEEEEEvvEEEEvNT_6ParamsE)
        /*0014*/ 	.word	0x00000000


	//----- nvinfo : EIATTR_MIN_STACK_SIZE
	.align		4
.L_17:
        /*0018*/ 	.byte	0x04, 0x12
        /*001a*/ 	.short	(.L_19 - .L_18)
	.align		4
.L_18:
        /*001c*/ 	.word	index@(_ZN7cutlass13device_kernelINS_4gemm6kernel13GemmUniversalIN4cute5tupleIJiiiiEEENS1_10collective13CollectiveMmaINS1_34MainloopSm90TmaGmmaWarpSpecializedILi2ENS5_IJNS4_1CILi1EEESB_SB_EEENS1_35KernelTmaWarpSpecializedCooperativeEEENS5_IJNSA_ILi128EEESF_NSA_ILi64EEEEEENS_6half_tENS5_IJlSB_lEEESI_NS5_IJSB_llEEENS4_8TiledMMAINS4_8MMA_AtomIJNS4_4SM904GMMA26MMA_64x128x16_F32F16F16_SSILNSO_5MajorE0ELSQ_1ELNSO_7ScaleInE1ELSR_1EEEEEENS4_6LayoutINS5_IJNSA_ILi2EEESB_SB_EEENS5_IJSB_NSA_ILi0EEESX_EEEEENS5_IJNS4_10UnderscoreES10_S10_EEEEENS4_13SM90_TMA_LOADENS4_14ComposedLayoutINS4_7SwizzleILi3ELi4ELi3EEENS4_18smem_ptr_flag_bitsILi16EEENSU_INS5_IJNSA_ILi8EEESG_EEENS5_IJSG_SB_EEEEEEEvNS4_8identityES13_NS14_IS16_S18_NSU_INS5_IJSG_S19_EEENS5_IJSB_SG_EEEEEEEvS1E_EENS_8epilogue10collective6detail29Sm90TmaWarpSpecializedAdapterINS1L_15DefaultEpilogueISI_SJ_SJ_NS1K_6thread17LinearCombinationISI_Li1EffLNS1P_9ScaleType4KindE0ELNS_15FloatRoundStyleE2ESI_EENS1_15EpilogueDefaultEEEEEvvEEEEvNT_6ParamsE)
        /*0020*/ 	.word	0x00000000
.L_19:


//--------------------- .nv.compat                --------------------------
	.section	.nv.compat,"",@"SHT_CUDA_COMPAT_INFO"
	.align	4
        /*0000*/ 	.byte	0x02, 0x09, 0x01, 0x00, 0x02, 0x02, 0x04, 0x00, 0x02, 0x05, 0x05, 0x00, 0x03, 0x07, 0x01, 0x01
        /*0010*/ 	.byte	0x02, 0x03, 0x01, 0x00, 0x02, 0x06, 0x01, 0x00, 0x04, 0x0b, 0x08, 0x00, 0x00, 0x00, 0x00, 0x00
        /*0020*/ 	.byte	0x00, 0x00, 0x00, 0x00


//--------------------- .nv.info._ZN7cutlass13device_kernelINS_4gemm6kernel13GemmUniversalIN4cute5tupleIJiiiiEEENS1_10collective13CollectiveMmaINS1_34MainloopSm90TmaGmmaWarpSpecializedILi2ENS5_IJNS4_1CILi1EEESB_SB_EEENS1_35KernelTmaWarpSpecializedCooperativeEEENS5_IJNSA_ILi128EEESF_NSA_ILi64EEEEEENS_6half_tENS5_IJlSB_lEEESI_NS5_IJSB_llEEENS4_8TiledMMAINS4_8MMA_AtomIJNS4_4SM904GMMA26MMA_64x128x16_F32F16F16_SSILNSO_5MajorE0ELSQ_1ELNSO_7ScaleInE1ELSR_1EEEEEENS4_6LayoutINS5_IJNSA_ILi2EEESB_SB_EEENS5_IJSB_NSA_ILi0EEESX_EEEEENS5_IJNS4_10UnderscoreES10_S10_EEEEENS4_13SM90_TMA_LOADENS4_14ComposedLayoutINS4_7SwizzleILi3ELi4ELi3EEENS4_18smem_ptr_flag_bitsILi16EEENSU_INS5_IJNSA_ILi8EEESG_EEENS5_IJSG_SB_EEEEEEEvNS4_8identityES13_NS14_IS16_S18_NSU_INS5_IJSG_S19_EEENS5_IJSB_SG_EEEEEEEvS1E_EENS_8epilogue10collective6detail29Sm90TmaWarpSpecializedAdapterINS1L_15DefaultEpilogueISI_SJ_SJ_NS1K_6thread17LinearCombinationISI_Li1EffLNS1P_9ScaleType4KindE0ELNS_15FloatRoundStyleE2ESI_EENS1_15EpilogueDefaultEEEEEvvEEEEvNT_6ParamsE --------------------------
	.section	.nv.info._ZN7cutlass13device_kernelINS_4gemm6kernel13GemmUniversalIN4cute5tupleIJiiiiEEENS1_10collective13CollectiveMmaINS1_34MainloopSm90TmaGmmaWarpSpecializedILi2ENS5_IJNS4_1CILi1EEESB_SB_EEENS1_35KernelTmaWarpSpecializedCooperativeEEENS5_IJNSA_ILi128EEESF_NSA_ILi64EEEEEENS_6half_tENS5_IJlSB_lEEESI_NS5_IJSB_llEEENS4_8TiledMMAINS4_8MMA_AtomIJNS4_4SM904GMMA26MMA_64x128x16_F32F16F16_SSILNSO_5MajorE0ELSQ_1ELNSO_7ScaleInE1ELSR_1EEEEEENS4_6LayoutINS5_IJNSA_ILi2EEESB_SB_EEENS5_IJSB_NSA_ILi0EEESX_EEEEENS5_IJNS4_10UnderscoreES10_S10_EEEEENS4_13SM90_TMA_LOADENS4_14ComposedLayoutINS4_7SwizzleILi3ELi4ELi3EEENS4_18smem_ptr_flag_bitsILi16EEENSU_INS5_IJNSA_ILi8EEESG_EEENS5_IJSG_SB_EEEEEEEvNS4_8identityES13_NS14_IS16_S18_NSU_INS5_IJSG_S19_EEENS5_IJSB_SG_EEEEEEEvS1E_EENS_8epilogue10collective6detail29Sm90TmaWarpSpecializedAdapterINS1L_15DefaultEpilogueISI_SJ_SJ_NS1K_6thread17LinearCombinationISI_Li1EffLNS1P_9ScaleType4KindE0ELNS_15FloatRoundStyleE2ESI_EENS1_15EpilogueDefaultEEEEEvvEEEEvNT_6ParamsE,"",@"SHT_CUDA_INFO"
	.sectionflags	@""
	.align	4


	//----- nvinfo : EIATTR_CUDA_API_VERSION
	.align		4
        /*0000*/ 	.byte	0x04, 0x37
        /*0002*/ 	.short	(.L_21 - .L_20)
.L_20:
        /*0004*/ 	.word	0x00000082


	//----- nvinfo : EIATTR_KPARAM_INFO
	.align		4
.L_21:
        /*0008*/ 	.byte	0x04, 0x17
        /*000a*/ 	.short	(.L_23 - .L_22)
.L_22:
        /*000c*/ 	.word	0x00000000
        /*0010*/ 	.short	0x0000
        /*0012*/ 	.short	0x0070
        /*0014*/ 	.byte	0x00, 0xf0, 0x01, 0x10


	//----- nvinfo : EIATTR_SPARSE_MMA_MASK
	.align		4
.L_23:
        /*0018*/ 	.byte	0x03, 0x50
        /*001a*/ 	.short	0x0000


	//----- nvinfo : EIATTR_MAXREG_COUNT
	.align		4
        /*001c*/ 	.byte	0x03, 0x1b
        /*001e*/ 	.short	0x00a8


	//----- nvinfo : EIATTR_NUM_BARRIERS
	.align		4
        /*0020*/ 	.byte	0x02, 0x4c
        /*0022*/ 	.byte	0x01
	.zero		1


	//----- nvinfo : EIATTR_EXTERNS
	.align		4
        /*0024*/ 	.byte	0x04, 0x0f
        /*0026*/ 	.short	(.L_25 - .L_24)


	//   ....[0]....
	.align		4
.L_24:
        /*0028*/ 	.word	index@(__assertfail)


	//----- nvinfo : EIATTR_MERCURY_ISA_VERSION
	.align		4
.L_25:
        /*002c*/ 	.byte	0x03, 0x5f
        /*002e*/ 	.short	0x0101


	//----- nvinfo : EIATTR_INT_WARP_WIDE_INSTR_OFFSETS
	.align		4
        /*0030*/ 	.byte	0x04, 0x31
        /*0032*/ 	.short	(.L_27 - .L_26)


	//   ....[0]....
.L_26:
        /*0034*/ 	.word	0x00000370


	//   ....[1]....
        /*0038*/ 	.word	0x00000380


	//   ....[2]....
        /*003c*/ 	.word	0x000004a0


	//----- nvinfo : EIATTR_COOP_GROUP_MASK_REGIDS
	.align		4
.L_27:
        /*0040*/ 	.byte	0x04, 0x29
        /*0042*/ 	.short	(.L_29 - .L_28)


	//   ....[0]....
.L_28:
        /*0044*/ 	.word	0xffffffff


	//   ....[1]....
        /*0048*/ 	.word	0xffffffff


	//   ....[2]....
        /*004c*/ 	.word	0xffffffff


	//   ....[3]....
        /*0050*/ 	.word	0xffffffff


	//   ....[4]....
        /*0054*/ 	.word	0xffffffff


	//----- nvinfo : EIATTR_COOP_GROUP_INSTR_OFFSETS
	.align		4
.L_29:
        /*0058*/ 	.byte	0x04, 0x28
        /*005a*/ 	.short	(.L_31 - .L_30)


	//   ....[0]....
.L_30:
        /*005c*/ 	.word	0x00000060


	//   ....[1]....
        /*0060*/ 	.word	0x00000070


	//   ....[2]....
        /*0064*/ 	.word	0x00000130


	//   ....[3]....
        /*0068*/ 	.word	0x00000280


	//   ....[4]....
        /*006c*/ 	.word	0x00001180


	//----- nvinfo : EIATTR_REG_RECONFIG
	.align		4
.L_31:
        /*0070*/ 	.byte	0x01, 0x54
	.zero		2


	//----- nvinfo : EIATTR_SYSCALL_OFFSETS
	.align		4
        /*0074*/ 	.byte	0x04, 0x46
        /*0076*/ 	.short	(.L_33 - .L_32)


	//   ....[0]....
.L_32:
        /*0078*/ 	.word	0x00001370


	//----- nvinfo : EIATTR_MBARRIER_INSTR_OFFSETS
	.align		4
.L_33:
        /*007c*/ 	.byte	0x04, 0x39
        /*007e*/ 	.short	(.L_35 - .L_34)


	//   ....[0]....
.L_34:
        /*0080*/ 	.word	0x00000230
        /*0084*/ 	.word	0x000000ff
        /*0088*/ 	.word	0x00000000
        /*008c*/ 	.short	0x0100
        /*008e*/ 	.byte	0x08
	.zero		1


	//   ....[1]....
        /*0090*/ 	.word	0x00000240
        /*0094*/ 	.word	0x000000ff
        /*0098*/ 	.word	0x00000010
        /*009c*/ 	.short	0x0100
        /*009e*/ 	.byte	0x08
	.zero		1


	//   ....[2]....
        /*00a0*/ 	.word	0x00000250
        /*00a4*/ 	.word	0x000000ff
        /*00a8*/ 	.word	0x00000008
        /*00ac*/ 	.short	0x0100
        /*00ae*/ 	.byte	0x08
	.zero		1


	//   ....[3]....
        /*00b0*/ 	.word	0x00000260
        /*00b4*/ 	.word	0x000000ff
        /*00b8*/ 	.word	0x00000018
        /*00bc*/ 	.short	0x0100
        /*00be*/ 	.byte	0x08
	.zero		1


	//   ....[4]....
        /*00c0*/ 	.word	0x00000520
        /*00c4*/ 	.word	0x000000ff
        /*00c8*/ 	.word	0x00000030
        /*00cc*/ 	.short	0x0100
        /*00ce*/ 	.byte	0x08
	.zero		1


	//   ....[5]....
        /*00d0*/ 	.word	0x00000580
        /*00d4*/ 	.word	0x000000ff
        /*00d8*/ 	.word	0x00000038
        /*00dc*/ 	.short	0x0100
        /*00de*/ 	.byte	0x08
	.zero		1


	//   ....[6]....
        /*00e0*/ 	.word	0x000013f0
        /*00e4*/ 	.word	0x00000003
        /*00e8*/ 	.word	0x00000000
        /*00ec*/ 	.short	0x010a
        /*00ee*/ 	.byte	0x3f
	.zero		1


	//   ....[7]....
        /*00f0*/ 	.word	0x00001450
        /*00f4*/ 	.word	0x00000003
        /*00f8*/ 	.word	0x00000000
        /*00fc*/ 	.short	0x010a
        /*00fe*/ 	.byte	0x3f
	.zero		1


	//   ....[8]....
        /*0100*/ 	.word	0x000017a0
        /*0104*/ 	.word	0x000000ff
        /*0108*/ 	.word	0x00000000
        /*010c*/ 	.short	0x010a
        /*010e*/ 	.byte	0x07
	.zero		1


	//   ....[9]....
        /*0110*/ 	.word	0x000017e0
        /*0114*/ 	.word	0x000000ff
        /*0118*/ 	.word	0x00000000
        /*011c*/ 	.short	0x010a
        /*011e*/ 	.byte	0x07
	.zero		1


	//   ....[10]....
        /*0120*/ 	.word	0x00001a40
        /*0124*/ 	.word	0x000000ff
        /*0128*/ 	.word	0x00000000
        /*012c*/ 	.short	0x0101
        /*012e*/ 	.byte	0x07
	.zero		1


	//   ....[11]....
        /*0130*/ 	.word	0x00001c00
        /*0134*/ 	.word	0x000000ff
        /*0138*/ 	.word	0x00000000
        /*013c*/ 	.short	0x0101
        /*013e*/ 	.byte	0x04
	.zero		1


	//   ....[12]....
        /*0140*/ 	.word	0x00006dd0
        /*0144*/ 	.word	0x0000000e
        /*0148*/ 	.word	0x00000010
        /*014c*/ 	.short	0x010a
        /*014e*/ 	.byte	0x3f
	.zero		1


	//   ....[13]....
        /*0150*/ 	.word	0x000071d0
        /*0154*/ 	.word	0x00000005
        /*0158*/ 	.word	0x00000038
        /*015c*/ 	.short	0x0101
        /*015e*/ 	.byte	0x3f
	.zero		1


	//   ....[14]....
        /*0160*/ 	.word	0x000078e0
        /*0164*/ 	.word	0x00000007
        /*0168*/ 	.word	0x00000000
        /*016c*/ 	.short	0x010a
        /*016e*/ 	.byte	0x3f
	.zero		1


	//   ....[15]....
        /*0170*/ 	.word	0x00007960
        /*0174*/ 	.word	0x00000003
        /*0178*/ 	.word	0x00000000
        /*017c*/ 	.short	0x010a
        /*017e*/ 	.byte	0x3f
	.zero		1


	//   ....[16]....
        /*0180*/ 	.word	0x000079c0
        /*0184*/ 	.word	0x00000003
        /*0188*/ 	.word	0x00000000
        /*018c*/ 	.short	0x010a
        /*018e*/ 	.byte	0x3f
	.zero		1


	//   ....[17]....
        /*0190*/ 	.word	0x00007a20
        /*0194*/ 	.word	0x00000004
        /*0198*/ 	.word	0x00000000
        /*019c*/ 	.short	0x010a
        /*019e*/ 	.byte	0x3f
	.zero		1


	//   ....[18]....
        /*01a0*/ 	.word	0x00007af0
        /*01a4*/ 	.word	0x0000000e
        /*01a8*/ 	.word	0x00000010
        /*01ac*/ 	.short	0x010a
        /*01ae*/ 	.byte	0x3f
	.zero		1


	//   ....[19]....
        /*01b0*/ 	.word	0x00007bc0
        /*01b4*/ 	.word	0x00000007
        /*01b8*/ 	.word	0x00000000
        /*01bc*/ 	.short	0x010a
        /*01be*/ 	.byte	0x3f
	.zero		1


	//----- nvinfo : EIATTR_NUM_MBARRIERS
	.align		4
.L_35:
        /*01c0*/ 	.byte	0x03, 0x38
        /*01c2*/ 	.short	0x0006


	//----- nvinfo : EIATTR_EXIT_INSTR_OFFSETS
	.align		4
        /*01c4*/ 	.byte	0x04, 0x1c
        /*01c6*/ 	.short	(.L_37 - .L_36)


	//   ....[0]....
.L_36:
        /*01c8*/ 	.word	0x00000620


	//   ....[1]....
        /*01cc*/ 	.word	0x00000ee0


	//   ....[2]....
        /*01d0*/ 	.word	0x00006490


	//   ....[3]....
        /*01d4*/ 	.word	0x00006ac0


	//   ....[4]....
        /*01d8*/ 	.word	0x000079b0


	//----- nvinfo : EIATTR_MAX_THREADS
	.align		4
.L_37:
        /*01dc*/ 	.byte	0x04, 0x05
        /*01de*/ 	.short	(.L_39 - .L_38)
.L_38:
        /*01e0*/ 	.word	0x00000180
        /*01e4*/ 	.word	0x00000001
        /*01e8*/ 	.word	0x00000001


	//----- nvinfo : EIATTR_CRS_STACK_SIZE
	.align		4
.L_39:
        /*01ec*/ 	.byte	0x04, 0x1e
        /*01ee*/ 	.short	(.L_41 - .L_40)
.L_40:
        /*01f0*/ 	.word	0x00000000


	//----- nvinfo : EIATTR_CBANK_PARAM_SIZE
	.align		4
.L_41:
        /*01f4*/ 	.byte	0x03, 0x19
        /*01f6*/ 	.short	0x0470


	//----- nvinfo : EIATTR_PARAM_CBANK
	.align		4
        /*01f8*/ 	.byte	0x04, 0x0a
        /*01fa*/ 	.short	(.L_43 - .L_42)
	.align		4
.L_42:
        /*01fc*/ 	.word	index@(.nv.constant0._ZN7cutlass13device_kernelINS_4gemm6kernel13GemmUniversalIN4cute5tupleIJiiiiEEENS1_10collective13CollectiveMmaINS1_34MainloopSm90TmaGmmaWarpSpecializedILi2ENS5_IJNS4_1CILi1EEESB_SB_EEENS1_35KernelTmaWarpSpecializedCooperativeEEENS5_IJNSA_ILi128EEESF_NSA_ILi64EEEEEENS_6half_tENS5_IJlSB_lEEESI_NS5_IJSB_llEEENS4_8TiledMMAINS4_8MMA_AtomIJNS4_4SM904GMMA26MMA_64x128x16_F32F16F16_SSILNSO_5MajorE0ELSQ_1ELNSO_7ScaleInE1ELSR_1EEEEEENS4_6LayoutINS5_IJNSA_ILi2EEESB_SB_EEENS5_IJSB_NSA_ILi0EEESX_EEEEENS5_IJNS4_10UnderscoreES10_S10_EEEEENS4_13SM90_TMA_LOADENS4_14ComposedLayoutINS4_7SwizzleILi3ELi4ELi3EEENS4_18smem_ptr_flag_bitsILi16EEENSU_INS5_IJNSA_ILi8EEESG_EEENS5_IJSG_SB_EEEEEEEvNS4_8identityES13_NS14_IS16_S18_NSU_INS5_IJSG_S19_EEENS5_IJSB_SG_EEEEEEEvS1E_EENS_8epilogue10collective6detail29Sm90TmaWarpSpecializedAdapterINS1L_15DefaultEpilogueISI_SJ_SJ_NS1K_6thread17LinearCombinationISI_Li1EffLNS1P_9ScaleType4KindE0ELNS_15FloatRoundStyleE2ESI_EENS1_15EpilogueDefaultEEEEEvvEEEEvNT_6ParamsE)
        /*0200*/ 	.short	0x0210
        /*0202*/ 	.short	0x0470


	//----- nvinfo : EIATTR_SW_WAR
	.align		4
.L_43:
        /*0204*/ 	.byte	0x04, 0x36
        /*0206*/ 	.short	(.L_45 - .L_44)
.L_44:
        /*0208*/ 	.word	0x00000008
.L_45:


//--------------------- .nv.callgraph             --------------------------
	.section	.nv.callgraph,"",@"SHT_CUDA_CALLGRAPH"
	.align	4
	.sectionentsize	8
	.align		4
        /*0000*/ 	.word	0x00000000
	.align		4
        /*0004*/ 	.word	0xffffffff
	.align		4
        /*0008*/ 	.word	index@(_ZN7cutlass13device_kernelINS_4gemm6kernel13GemmUniversalIN4cute5tupleIJiiiiEEENS1_10collective13CollectiveMmaINS1_34MainloopSm90TmaGmmaWarpSpecializedILi2ENS5_IJNS4_1CILi1EEESB_SB_EEENS1_35KernelTmaWarpSpecializedCooperativeEEENS5_IJNSA_ILi128EEESF_NSA_ILi64EEEEEENS_6half_tENS5_IJlSB_lEEESI_NS5_IJSB_llEEENS4_8TiledMMAINS4_8MMA_AtomIJNS4_4SM904GMMA26MMA_64x128x16_F32F16F16_SSILNSO_5MajorE0ELSQ_1ELNSO_7ScaleInE1ELSR_1EEEEEENS4_6LayoutINS5_IJNSA_ILi2EEESB_SB_EEENS5_IJSB_NSA_ILi0EEESX_EEEEENS5_IJNS4_10UnderscoreES10_S10_EEEEENS4_13SM90_TMA_LOADENS4_14ComposedLayoutINS4_7SwizzleILi3ELi4ELi3EEENS4_18smem_ptr_flag_bitsILi16EEENSU_INS5_IJNSA_ILi8EEESG_EEENS5_IJSG_SB_EEEEEEEvNS4_8identityES13_NS14_IS16_S18_NSU_INS5_IJSG_S19_EEENS5_IJSB_SG_EEEEEEEvS1E_EENS_8epilogue10collective6detail29Sm90TmaWarpSpecializedAdapterINS1L_15DefaultEpilogueISI_SJ_SJ_NS1K_6thread17LinearCombinationISI_Li1EffLNS1P_9ScaleType4KindE0ELNS_15FloatRoundStyleE2ESI_EENS1_15EpilogueDefaultEEEEEvvEEEEvNT_6ParamsE)
	.align		4
        /*000c*/ 	.word	index@(__assertfail)
	.align		4
        /*0010*/ 	.word	0x00000000
	.align		4
        /*0014*/ 	.word	0xfffffffe
	.align		4
        /*0018*/ 	.word	0x00000000
	.align		4
        /*001c*/ 	.word	0xfffffffd
	.align		4
        /*0020*/ 	.word	0x00000000
	.align		4
        /*0024*/ 	.word	0xfffffffc


//--------------------- .nv.constant4             --------------------------
	.section	.nv.constant4,"a",@progbits
	.align	8
	.align		8
.nv.constant4:
        /*0000*/ 	.dword	__assertfail
	.align		8
        /*0008*/ 	.dword	__unnamed_1
	.align		8
        /*0010*/ 	.dword	_ZN40_INTERNAL_83e87242_4_k_cu_5324fa88_282544cuda3std3__45__cpo5beginE
	.align		8
        /*0018*/ 	.dword	_ZN40_INTERNAL_83e87242_4_k_cu_5324fa88_282544cuda3std3__45__cpo3endE
	.align		8
        /*0020*/ 	.dword	_ZN40_INTERNAL_83e87242_4_k_cu_5324fa88_282544cuda3std3__45__cpo6cbeginE
	.align		8
        /*0028*/ 	.dword	_ZN40_INTERNAL_83e87242_4_k_cu_5324fa88_282544cuda3std3__45__cpo4cendE
	.align		8
        /*0030*/ 	.dword	_ZN40_INTERNAL_83e87242_4_k_cu_5324fa88_282544cuda3std3__442_GLOBAL__N__83e87242_4_k_cu_5324fa88_282546ignoreE
	.align		8
        /*0038*/ 	.dword	_ZN40_INTERNAL_83e87242_4_k_cu_5324fa88_282544cuda3std3__419piecewise_constructE
	.align		8
        /*0040*/ 	.dword	_ZN40_INTERNAL_83e87242_4_k_cu_5324fa88_282544cuda3std3__48in_placeE
	.align		8
        /*0048*/ 	.dword	_ZN40_INTERNAL_83e87242_4_k_cu_5324fa88_282544cuda3std6ranges3__45__cpo4swapE
	.align		8
        /*0050*/ 	.dword	_ZN40_INTERNAL_83e87242_4_k_cu_5324fa88_282544cuda3std6ranges3__45__cpo9iter_moveE
	.align		8
        /*0058*/ 	.dword	_ZN40_INTERNAL_83e87242_4_k_cu_5324fa88_282544cute7productE
	.align		8
        /*0060*/ 	.dword	_ZN40_INTERNAL_83e87242_4_k_cu_5324fa88_282544cute1_E
	.align		8
        /*0068*/ 	.dword	$str$22
	.align		8
        /*0070*/ 	.dword	$str$23


//--------------------- .text._ZN7cutlass13device_kernelINS_4gemm6kernel13GemmUniversalIN4cute5tupleIJiiiiEEENS1_10collective13CollectiveMmaINS1_34MainloopSm90TmaGmmaWarpSpecializedILi2ENS5_IJNS4_1CILi1EEESB_SB_EEENS1_35KernelTmaWarpSpecializedCooperativeEEENS5_IJNSA_ILi128EEESF_NSA_ILi64EEEEEENS_6half_tENS5_IJlSB_lEEESI_NS5_IJSB_llEEENS4_8TiledMMAINS4_8MMA_AtomIJNS4_4SM904GMMA26MMA_64x128x16_F32F16F16_SSILNSO_5MajorE0ELSQ_1ELNSO_7ScaleInE1ELSR_1EEEEEENS4_6LayoutINS5_IJNSA_ILi2EEESB_SB_EEENS5_IJSB_NSA_ILi0EEESX_EEEEENS5_IJNS4_10UnderscoreES10_S10_EEEEENS4_13SM90_TMA_LOADENS4_14ComposedLayoutINS4_7SwizzleILi3ELi4ELi3EEENS4_18smem_ptr_flag_bitsILi16EEENSU_INS5_IJNSA_ILi8EEESG_EEENS5_IJSG_SB_EEEEEEEvNS4_8identityES13_NS14_IS16_S18_NSU_INS5_IJSG_S19_EEENS5_IJSB_SG_EEEEEEEvS1E_EENS_8epilogue10collective6detail29Sm90TmaWarpSpecializedAdapterINS1L_15DefaultEpilogueISI_SJ_SJ_NS1K_6thread17LinearCombinationISI_Li1EffLNS1P_9ScaleType4KindE0ELNS_15FloatRoundStyleE2ESI_EENS1_15EpilogueDefaultEEEEEvvEEEEvNT_6ParamsE --------------------------
	.section	.text._ZN7cutlass13device_kernelINS_4gemm6kernel13GemmUniversalIN4cute5tupleIJiiiiEEENS1_10collective13CollectiveMmaINS1_34MainloopSm90TmaGmmaWarpSpecializedILi2ENS5_IJNS4_1CILi1EEESB_SB_EEENS1_35KernelTmaWarpSpecializedCooperativeEEENS5_IJNSA_ILi128EEESF_NSA_ILi64EEEEEENS_6half_tENS5_IJlSB_lEEESI_NS5_IJSB_llEEENS4_8TiledMMAINS4_8MMA_AtomIJNS4_4SM904GMMA26MMA_64x128x16_F32F16F16_SSILNSO_5MajorE0ELSQ_1ELNSO_7ScaleInE1ELSR_1EEEEEENS4_6LayoutINS5_IJNSA_ILi2EEESB_SB_EEENS5_IJSB_NSA_ILi0EEESX_EEEEENS5_IJNS4_10UnderscoreES10_S10_EEEEENS4_13SM90_TMA_LOADENS4_14ComposedLayoutINS4_7SwizzleILi3ELi4ELi3EEENS4_18smem_ptr_flag_bitsILi16EEENSU_INS5_IJNSA_ILi8EEESG_EEENS5_IJSG_SB_EEEEEEEvNS4_8identityES13_NS14_IS16_S18_NSU_INS5_IJSG_S19_EEENS5_IJSB_SG_EEEEEEEvS1E_EENS_8epilogue10collective6detail29Sm90TmaWarpSpecializedAdapterINS1L_15DefaultEpilogueISI_SJ_SJ_NS1K_6thread17LinearCombinationISI_Li1EffLNS1P_9ScaleType4KindE0ELNS_15FloatRoundStyleE2ESI_EENS1_15EpilogueDefaultEEEEEvvEEEEvNT_6ParamsE,"ax",@progbits
	.align	128
.text._ZN7cutlass13device_kernelINS_4gemm6kernel13GemmUniversalIN4cute5tupleIJiiiiEEENS1_10collective13CollectiveMmaINS1_34MainloopSm90TmaGmmaWarpSpecializedILi2ENS5_IJNS4_1CILi1EEESB_SB_EEENS1_35KernelTmaWarpSpecializedCooperativeEEENS5_IJNSA_ILi128EEESF_NSA_ILi64EEEEEENS_6half_tENS5_IJlSB_lEEESI_NS5_IJSB_llEEENS4_8TiledMMAINS4_8MMA_AtomIJNS4_4SM904GMMA26MMA_64x128x16_F32F16F16_SSILNSO_5MajorE0ELSQ_1ELNSO_7ScaleInE1ELSR_1EEEEEENS4_6LayoutINS5_IJNSA_ILi2EEESB_SB_EEENS5_IJSB_NSA_ILi0EEESX_EEEEENS5_IJNS4_10UnderscoreES10_S10_EEEEENS4_13SM90_TMA_LOADENS4_14ComposedLayoutINS4_7SwizzleILi3ELi4ELi3EEENS4_18smem_ptr_flag_bitsILi16EEENSU_INS5_IJNSA_ILi8EEESG_EEENS5_IJSG_SB_EEEEEEEvNS4_8identityES13_NS14_IS16_S18_NSU_INS5_IJSG_S19_EEENS5_IJSB_SG_EEEEEEEvS1E_EENS_8epilogue10collective6detail29Sm90TmaWarpSpecializedAdapterINS1L_15DefaultEpilogueISI_SJ_SJ_NS1K_6thread17LinearCombinationISI_Li1EffLNS1P_9ScaleType4KindE0ELNS_15FloatRoundStyleE2ESI_EENS1_15EpilogueDefaultEEEEEvvEEEEvNT_6ParamsE:
        .type           _ZN7cutlass13device_kernelINS_4gemm6kernel13GemmUniversalIN4cute5tupleIJiiiiEEENS1_10collective13CollectiveMmaINS1_34MainloopSm90TmaGmmaWarpSpecializedILi2ENS5_IJNS4_1CILi1EEESB_SB_EEENS1_35KernelTmaWarpSpecializedCooperativeEEENS5_IJNSA_ILi128EEESF_NSA_ILi64EEEEEENS_6half_tENS5_IJlSB_lEEESI_NS5_IJSB_llEEENS4_8TiledMMAINS4_8MMA_AtomIJNS4_4SM904GMMA26MMA_64x128x16_F32F16F16_SSILNSO_5MajorE0ELSQ_1ELNSO_7ScaleInE1ELSR_1EEEEEENS4_6LayoutINS5_IJNSA_ILi2EEESB_SB_EEENS5_IJSB_NSA_ILi0EEESX_EEEEENS5_IJNS4_10UnderscoreES10_S10_EEEEENS4_13SM90_TMA_LOADENS4_14ComposedLayoutINS4_7SwizzleILi3ELi4ELi3EEENS4_18smem_ptr_flag_bitsILi16EEENSU_INS5_IJNSA_ILi8EEESG_EEENS5_IJSG_SB_EEEEEEEvNS4_8identityES13_NS14_IS16_S18_NSU_INS5_IJSG_S19_EEENS5_IJSB_SG_EEEEEEEvS1E_EENS_8epilogue10collective6detail29Sm90TmaWarpSpecializedAdapterINS1L_15DefaultEpilogueISI_SJ_SJ_NS1K_6thread17LinearCombinationISI_Li1EffLNS1P_9ScaleType4KindE0ELNS_15FloatRoundStyleE2ESI_EENS1_15EpilogueDefaultEEEEEvvEEEEvNT_6ParamsE,@function
        .size           _ZN7cutlass13device_kernelINS_4gemm6kernel13GemmUniversalIN4cute5tupleIJiiiiEEENS1_10collective13CollectiveMmaINS1_34MainloopSm90TmaGmmaWarpSpecializedILi2ENS5_IJNS4_1CILi1EEESB_SB_EEENS1_35KernelTmaWarpSpecializedCooperativeEEENS5_IJNSA_ILi128EEESF_NSA_ILi64EEEEEENS_6half_tENS5_IJlSB_lEEESI_NS5_IJSB_llEEENS4_8TiledMMAINS4_8MMA_AtomIJNS4_4SM904GMMA26MMA_64x128x16_F32F16F16_SSILNSO_5MajorE0ELSQ_1ELNSO_7ScaleInE1ELSR_1EEEEEENS4_6LayoutINS5_IJNSA_ILi2EEESB_SB_EEENS5_IJSB_NSA_ILi0EEESX_EEEEENS5_IJNS4_10UnderscoreES10_S10_EEEEENS4_13SM90_TMA_LOADENS4_14ComposedLayoutINS4_7SwizzleILi3ELi4ELi3EEENS4_18smem_ptr_flag_bitsILi16EEENSU_INS5_IJNSA_ILi8EEESG_EEENS5_IJSG_SB_EEEEEEEvNS4_8identityES13_NS14_IS16_S18_NSU_INS5_IJSG_S19_EEENS5_IJSB_SG_EEEEEEEvS1E_EENS_8epilogue10collective6detail29Sm90TmaWarpSpecializedAdapterINS1L_15DefaultEpilogueISI_SJ_SJ_NS1K_6thread17LinearCombinationISI_Li1EffLNS1P_9ScaleType4KindE0ELNS_15FloatRoundStyleE2ESI_EENS1_15EpilogueDefaultEEEEEvvEEEEvNT_6ParamsE,(.L_x_190 - _ZN7cutlass13device_kernelINS_4gemm6kernel13GemmUniversalIN4cute5tupleIJiiiiEEENS1_10collective13CollectiveMmaINS1_34MainloopSm90TmaGmmaWarpSpecializedILi2ENS5_IJNS4_1CILi1EEESB_SB_EEENS1_35KernelTmaWarpSpecializedCooperativeEEENS5_IJNSA_ILi128EEESF_NSA_ILi64EEEEEENS_6half_tENS5_IJlSB_lEEESI_NS5_IJSB_llEEENS4_8TiledMMAINS4_8MMA_AtomIJNS4_4SM904GMMA26MMA_64x128x16_F32F16F16_SSILNSO_5MajorE0ELSQ_1ELNSO_7ScaleInE1ELSR_1EEEEEENS4_6LayoutINS5_IJNSA_ILi2EEESB_SB_EEENS5_IJSB_NSA_ILi0EEESX_EEEEENS5_IJNS4_10UnderscoreES10_S10_EEEEENS4_13SM90_TMA_LOADENS4_14ComposedLayoutINS4_7SwizzleILi3ELi4ELi3EEENS4_18smem_ptr_flag_bitsILi16EEENSU_INS5_IJNSA_ILi8EEESG_EEENS5_IJSG_SB_EEEEEEEvNS4_8identityES13_NS14_IS16_S18_NSU_INS5_IJSG_S19_EEENS5_IJSB_SG_EEEEEEEvS1E_EENS_8epilogue10collective6detail29Sm90TmaWarpSpecializedAdapterINS1L_15DefaultEpilogueISI_SJ_SJ_NS1K_6thread17LinearCombinationISI_Li1EffLNS1P_9ScaleType4KindE0ELNS_15FloatRoundStyleE2ESI_EENS1_15EpilogueDefaultEEEEEvvEEEEvNT_6ParamsE)
        .other          _ZN7cutlass13device_kernelINS_4gemm6kernel13GemmUniversalIN4cute5tupleIJiiiiEEENS1_10collective13CollectiveMmaINS1_34MainloopSm90TmaGmmaWarpSpecializedILi2ENS5_IJNS4_1CILi1EEESB_SB_EEENS1_35KernelTmaWarpSpecializedCooperativeEEENS5_IJNSA_ILi128EEESF_NSA_ILi64EEEEEENS_6half_tENS5_IJlSB_lEEESI_NS5_IJSB_llEEENS4_8TiledMMAINS4_8MMA_AtomIJNS4_4SM904GMMA26MMA_64x128x16_F32F16F16_SSILNSO_5MajorE0ELSQ_1ELNSO_7ScaleInE1ELSR_1EEEEEENS4_6LayoutINS5_IJNSA_ILi2EEESB_SB_EEENS5_IJSB_NSA_ILi0EEESX_EEEEENS5_IJNS4_10UnderscoreES10_S10_EEEEENS4_13SM90_TMA_LOADENS4_14ComposedLayoutINS4_7SwizzleILi3ELi4ELi3EEENS4_18smem_ptr_flag_bitsILi16EEENSU_INS5_IJNSA_ILi8EEESG_EEENS5_IJSG_SB_EEEEEEEvNS4_8identityES13_NS14_IS16_S18_NSU_INS5_IJSG_S19_EEENS5_IJSB_SG_EEEEEEEvS1E_EENS_8epilogue10collective6detail29Sm90TmaWarpSpecializedAdapterINS1L_15DefaultEpilogueISI_SJ_SJ_NS1K_6thread17LinearCombinationISI_Li1EffLNS1P_9ScaleType4KindE0ELNS_15FloatRoundStyleE2ESI_EENS1_15EpilogueDefaultEEEEEvvEEEEvNT_6ParamsE,@"STO_CUDA_ENTRY STV_DEFAULT"
_ZN7cutlass13device_kernelINS_4gemm6kernel13GemmUniversalIN4cute5tupleIJiiiiEEENS1_10collective13CollectiveMmaINS1_34MainloopSm90TmaGmmaWarpSpecializedILi2ENS5_IJNS4_1CILi1EEESB_SB_EEENS1_35KernelTmaWarpSpecializedCooperativeEEENS5_IJNSA_ILi128EEESF_NSA_ILi64EEEEEENS_6half_tENS5_IJlSB_lEEESI_NS5_IJSB_llEEENS4_8TiledMMAINS4_8MMA_AtomIJNS4_4SM904GMMA26MMA_64x128x16_F32F16F16_SSILNSO_5MajorE0ELSQ_1ELNSO_7ScaleInE1ELSR_1EEEEEENS4_6LayoutINS5_IJNSA_ILi2EEESB_SB_EEENS5_IJSB_NSA_ILi0EEESX_EEEEENS5_IJNS4_10UnderscoreES10_S10_EEEEENS4_13SM90_TMA_LOADENS4_14ComposedLayoutINS4_7SwizzleILi3ELi4ELi3EEENS4_18smem_ptr_flag_bitsILi16EEENSU_INS5_IJNSA_ILi8EEESG_EEENS5_IJSG_SB_EEEEEEEvNS4_8identityES13_NS14_IS16_S18_NSU_INS5_IJSG_S19_EEENS5_IJSB_SG_EEEEEEEvS1E_EENS_8epilogue10collective6detail29Sm90TmaWarpSpecializedAdapterINS1L_15DefaultEpilogueISI_SJ_SJ_NS1K_6thread17LinearCombinationISI_Li1EffLNS1P_9ScaleType4KindE0ELNS_15FloatRoundStyleE2ESI_EENS1_15EpilogueDefaultEEEEEvvEEEEvNT_6ParamsE:
[----:B------:R-:W0:Y:S01]  /*0000*/  LDC R1, c[0x0][0x28] ;  /* 0x00000a00ff017b82 */ /* 0x000e220000000800 */
[----:B------:R-:W1:Y:S01]  /*0010*/  S2R R4, SR_TID.X ;  /* 0x0000000000047919 */ /* 0x000e620000002100 */
[----:B------:R-:W-:Y:S01]  /*0020*/  ELECT P0, URZ, PT ;  /* 0x00000000003f782f */ /* 0x000fe20003800000 */
[----:B------:R-:W-:Y:S01]  /*0030*/  BSSY B0, `(.L_x_0) ;  /* 0x000000f000007945 */ /* 0x000fe20003800000 */
[--C-:B-1----:R-:W-:Y:S02]  /*0040*/  SHF.R.U32.HI R0, RZ, 0x5, R4.reuse ;  /* 0x00000005ff007819 */ /* 0x102fe40000011604 */
[----:B------:R-:W-:-:S03]  /*0050*/  SHF.R.U32.HI R14, RZ, 0x7, R4 ;  /* 0x00000007ff0e7819 */ /* 0x000fc60000011604 */
[----:B------:R-:W1:Y:S04]  /*0060*/  SHFL.IDX PT, R5, R0, RZ, 0x1f ;  /* 0x00001fff00057589 */ /* 0x000e6800000e0000 */
[----:B------:R2:W3:Y:S01]  /*0070*/  SHFL.IDX PT, R10, R14, RZ, 0x1f ;  /* 0x00001fff0e0a7589 */ /* 0x0004e200000e0000 */
[----:B-1----:R-:W-:-:S13]  /*0080*/  ISETP.NE.OR P0, PT, R5, RZ, !P0 ;  /* 0x000000ff0500720c */ /* 0x002fda0004705670 */
[----:B0-23--:R-:W-:Y:S05]  /*0090*/  @P0 BRA `(.L_x_1) ;  /* 0x0000000000200947 */ /* 0x00dfea0003800000 */
[----:B------:R-:W-:Y:S02]  /*00a0*/  ULDC.64 UR4, c[0x0][0x198] ;  /* 0x0000660000047ab9 */ /* 0x000fe40000000a00 */
[----:B------:R-:W-:Y:S02]  /*00b0*/  UIADD3 UR6, UP0, UR4, 0xf0, URZ ;  /* 0x000000f004067890 */ /* 0x000fe4000ff1e03f */
[----:B------:R-:W-:Y:S02]  /*00c0*/  UIADD3 UR4, UP1, UR4, 0x1f0, URZ ;  /* 0x000001f004047890 */ /* 0x000fe4000ff3e03f */
[----:B------:R-:W-:Y:S02]  /*00d0*/  UIADD3.X UR7, URZ, UR5, URZ, UP0, !UPT ;  /* 0x000000053f077290 */ /* 0x000fe400087fe43f */
[----:B------:R-:W-:-:S07]  /*00e0*/  UIADD3.X UR5, URZ, UR5, URZ, UP1, !UPT ;  /* 0x000000053f057290 */ /* 0x000fce0008ffe43f */
[----:B------:R0:W-:Y:S02]  /*00f0*/  UTMACCTL.PF [UR6] ;  /* 0x00000000060079b9 */ /* 0x0001e40008040000 */
[----:B------:R0:W-:Y:S02]  /*0100*/  UTMACCTL.PF [UR4] ;  /* 0x00000000040079b9 */ /* 0x0001e40008040000 */
[----:B0-----:R-:W-:Y:S01]  /*0110*/  NOP ;  /* 0x0000000000007918 */ /* 0x001fe20000000000 */
.L_x_1:
[----:B------:R-:W-:Y:S05]  /*0120*/  BSYNC B0 ;  /* 0x0000000000007941 */ /* 0x000fea0003800000 */
.L_x_0:
[----:B------:R-:W0:Y:S02]  /*0130*/  SHFL.IDX PT, R2, R0, RZ, 0x1f ;  /* 0x00001fff00027589 */ /* 0x000e2400000e0000 */
[----:B0-----:R-:W-:-:S13]  /*0140*/  ISETP.NE.AND P0, PT, R2, RZ, PT ;  /* 0x000000ff0200720c */ /* 0x001fda0003f05270 */
[----:B------:R-:W-:Y:S05]  /*0150*/  @P0 BRA `(.L_x_2) ;  /* 0x0000000000480947 */ /* 0x000fea0003800000 */
[----:B------:R-:W0:Y:S01]  /*0160*/  S2UR UR8, SR_CgaCtaId ;  /* 0x00000000000879c3 */ /* 0x000e220000008800 */
[----:B------:R-:W-:Y:S01]  /*0170*/  UMOV UR4, 0x400 ;  /* 0x0000040000047882 */ /* 0x000fe20000000000 */
[----:B------:R-:W-:Y:S01]  /*0180*/  UMOV UR5, 0x1 ;  /* 0x0000000100057882 */ /* 0x000fe20000000000 */
[----:B------:R-:W-:Y:S01]  /*0190*/  UMOV UR6, 0x100 ;  /* 0x0000010000067882 */ /* 0x000fe20000000000 */
[----:B------:R-:W-:Y:S01]  /*01a0*/  ELECT P0, URZ, PT ;  /* 0x00000000003f782f */ /* 0x000fe20003800000 */
[----:B------:R-:W-:-:S04]  /*01b0*/  UIADD3 UR6, -UR6, 0x100000, URZ ;  /* 0x0010000006067890 */ /* 0x000fc8000fffe13f */
[----:B------:R-:W-:Y:S02]  /*01c0*/  USHF.L.U32 UR7, UR6, 0xb, URZ ;  /* 0x0000000b06077899 */ /* 0x000fe4000800063f */
[----:B------:R-:W-:Y:S02]  /*01d0*/  USHF.L.U32 UR6, UR6, 0x1, URZ ;  /* 0x0000000106067899 */ /* 0x000fe4000800063f */
[----:B0-----:R-:W-:Y:S02]  /*01e0*/  ULEA UR8, UR8, UR4, 0x18 ;  /* 0x0000000408087291 */ /* 0x001fe4000f8ec03f */
[----:B------:R-:W-:-:S04]  /*01f0*/  UIADD3 UR4, -UR5, 0x100000, URZ ;  /* 0x0010000005047890 */ /* 0x000fc8000fffe13f */
[----:B------:R-:W-:Y:S02]  /*0200*/  USHF.L.U32 UR5, UR4, 0xb, URZ ;  /* 0x0000000b04057899 */ /* 0x000fe4000800063f */
[----:B------:R-:W-:Y:S01]  /*0210*/  USHF.L.U32 UR4, UR4, 0x1, URZ ;  /* 0x0000000104047899 */ /* 0x000fe2000800063f */
[----:B------:R-:W0:Y:S11]  /*0220*/  FENCE.VIEW.ASYNC.S ;  /* 0x00000000000073c6 */ /* 0x000e360000000000 */
[----:B0-----:R0:W1:Y:S01]  /*0230*/  SYNCS.EXCH.64 URZ, [UR8], UR4 ;  /* 0x00000004083f75b2 */ /* 0x0010620008000100 */
[----:B------:R0:W2:Y:S01]  /*0240*/  SYNCS.EXCH.64 URZ, [UR8+0x10], UR6 ;  /* 0x00001006083f75b2 */ /* 0x0000a20008000100 */
[----:B------:R0:W3:Y:S01]  /*0250*/  SYNCS.EXCH.64 URZ, [UR8+0x8], UR4 ;  /* 0x00000804083f75b2 */ /* 0x0000e20008000100 */
[----:B------:R0:W4:Y:S01]  /*0260*/  SYNCS.EXCH.64 URZ, [UR8+0x18], UR6 ;  /* 0x00001806083f75b2 */ /* 0x0001220008000100 */
[----:B------:R-:W-:Y:S01]  /*0270*/  NOP ;  /* 0x0000000000007918 */ /* 0x000fe20000000000 */
.L_x_2:
[----:B------:R-:W5:Y:S01]  /*0280*/  SHFL.IDX PT, R0, R0, RZ, 0x1f ;  /* 0x00001fff00007589 */ /* 0x000f6200000e0000 */
[----:B------:R-:W-:Y:S01]  /*0290*/  ELECT P0, URZ, PT ;  /* 0x00000000003f782f */ /* 0x000fe20003800000 */
[----:B------:R-:W1:Y:S01]  /*02a0*/  LDC R2, c[0x0][0x65c] ;  /* 0x00019700ff027b82 */ /* 0x000e620000000800 */
[----:B0-----:R-:W-:Y:S01]  /*02b0*/  UMOV UR4, 0x20 ;  /* 0x0000002000047882 */ /* 0x001fe20000000000 */
[----:B------:R-:W0:Y:S01]  /*02c0*/  S2R R3, SR_CTAID.Y ;  /* 0x0000000000037919 */ /* 0x000e220000002600 */
[----:B------:R-:W-:Y:S01]  /*02d0*/  NOP ;  /* 0x0000000000007918 */ /* 0x000fe20000000000 */
[----:B------:R-:W-:Y:S01]  /*02e0*/  ISETP.NE.AND P2, PT, R10, RZ, PT ;  /* 0x000000ff0a00720c */ /* 0x000fe20003f45270 */
[----:B------:R-:W-:Y:S01]  /*02f0*/  NOP ;  /* 0x0000000000007918 */ /* 0x000fe20000000000 */
[----:B------:R-:W2:Y:S01]  /*0300*/  S2R R6, SR_CTAID.X ;  /* 0x0000000000067919 */ /* 0x000ea20000002500 */
[----:B------:R-:W-:Y:S01]  /*0310*/  IMAD.MOV.U32 R7, RZ, RZ, RZ ;  /* 0x000000ffff077224 */ /* 0x000fe200078e00ff */
[----:B-----5:R-:W-:-:S02]  /*0320*/  ISETP.NE.OR P0, PT, R0, RZ, !P0 ;  /* 0x000000ff0000720c */ /* 0x020fc40004705670 */
[----:B-1----:R-:W-:-:S04]  /*0330*/  ISETP.NE.AND P3, PT, R2, 0x1, PT ;  /* 0x000000010200780c */ /* 0x002fc80003f65270 */
[----:B------:R-:W-:Y:S02]  /*0340*/  P2R R0, PR, RZ, 0x8 ;  /* 0x00000008ff007803 */ /* 0x000fe40000000000 */
[----:B------:R-:W-:-:S04]  /*0350*/  SHF.R.S32.HI R0, RZ, 0x1f, R5 ;  /* 0x0000001fff007819 */ /* 0x000fc80000011405 */
[----:B------:R-:W-:Y:S01]  /*0360*/  LEA.HI R0, R0, R5, RZ, 0x2 ;  /* 0x0000000500007211 */ /* 0x000fe200078f10ff */
[----:B------:R-:W-:Y:S01]  /*0370*/  VOTEU.ALL UP0, P0 ;  /* 0x00000000003f7886 */ /* 0x000fe20000000000 */
[----:B------:R-:W-:Y:S01]  /*0380*/  VOTEU.ALL UP1, P0 ;  /* 0x00000000003f7886 */ /* 0x000fe20000020000 */
[----:B------:R-:W2:Y:S01]  /*0390*/  @P3 LDC R17, c[0x0][0x10] ;  /* 0x00000400ff113b82 */ /* 0x000ea20000000800 */
[----:B------:R-:W-:Y:S01]  /*03a0*/  LOP3.LUT R0, R0, 0xfffffffc, RZ, 0xc0, !PT ;  /* 0xfffffffc00007812 */ /* 0x000fe200078ec0ff */
[----:B0-----:R-:W-:Y:S01]  /*03b0*/  @P3 IMAD.MOV.U32 R8, RZ, RZ, R3 ;  /* 0x000000ffff083224 */ /* 0x001fe200078e0003 */
[----:B------:R-:W-:Y:S01]  /*03c0*/  @!UP0 UMOV UR6, 0x400 ;  /* 0x0000040000068882 */ /* 0x000fe20000000000 */
[----:B------:R-:W-:-:S04]  /*03d0*/  @!UP0 UIADD3 UR4, -UR4, 0x100000, URZ ;  /* 0x0010000004048890 */ /* 0x000fc8000fffe13f */
[----:B------:R-:W-:Y:S02]  /*03e0*/  @!UP0 USHF.L.U32 UR5, UR4, 0xb, URZ ;  /* 0x0000000b04058899 */ /* 0x000fe4000800063f */
[----:B------:R-:W-:Y:S01]  /*03f0*/  @!UP0 USHF.L.U32 UR4, UR4, 0x1, URZ ;  /* 0x0000000104048899 */ /* 0x000fe2000800063f */
[----:B------:R-:W-:Y:S02]  /*0400*/  @P3 IMAD.MOV.U32 R9, RZ, RZ, RZ ;  /* 0x000000ffff093224 */ /* 0x000fe400078e00ff */
[----:B------:R-:W-:Y:S01]  /*0410*/  IMAD.IADD R0, R5, 0x1, -R0 ;  /* 0x0000000105007824 */ /* 0x000fe200078e0a00 */
[----:B------:R-:W0:Y:S01]  /*0420*/  @!UP0 S2UR UR7, SR_CgaCtaId ;  /* 0x00000000000789c3 */ /* 0x000e220000008800 */
[----:B------:R-:W-:-:S03]  /*0430*/  @P3 IMAD.MOV.U32 R5, RZ, RZ, RZ ;  /* 0x000000ffff053224 */ /* 0x000fc600078e00ff */
[----:B------:R-:W-:-:S04]  /*0440*/  ISETP.NE.AND P1, PT, R0, 0x3, PT ;  /* 0x000000030000780c */ /* 0x000fc80003f25270 */
[----:B------:R-:W1:Y:S01]  /*0450*/  @!P3 LDC R11, c[0x0][0xc] ;  /* 0x00000300ff0bbb82 */ /* 0x000e620000000800 */
[----:B--2---:R-:W-:-:S04]  /*0460*/  @P3 IMAD.WIDE.U32 R16, R6, R17, R8 ;  /* 0x0000001106103225 */ /* 0x004fc800078e0008 */
[----:B------:R-:W-:Y:S01]  /*0470*/  @P3 IMAD.IADD R17, R17, 0x1, R5 ;  /* 0x0000000111113824 */ /* 0x000fe200078e0205 */
[----:B------:R-:W-:Y:S01]  /*0480*/  LOP3.LUT R5, R4, 0x7f, RZ, 0xc0, !PT ;  /* 0x0000007f04057812 */ /* 0x000fe200078ec0ff */
[----:B0-----:R-:W-:Y:S01]  /*0490*/  @!UP0 ULEA UR8, UR7, UR6, 0x18 ;  /* 0x0000000607088291 */ /* 0x001fe2000f8ec03f */
[----:B------:R-:W-:Y:S02]  /*04a0*/  VOTEU.ALL UP0, P0 ;  /* 0x00000000003f7886 */ /* 0x000fe40000000000 */
[----:B------:R-:W-:Y:S01]  /*04b0*/  ULDC UR6, c[0x0][0xc] ;  /* 0x0000030000067ab9 */ /* 0x000fe20000000800 */
[----:B------:R-:W-:Y:S01]  /*04c0*/  ISETP.EQ.OR P0, PT, R0, RZ, !P1 ;  /* 0x000000ff0000720c */ /* 0x000fe20004f02670 */
[----:B------:R-:W-:-:S03]  /*04d0*/  ULDC UR7, c[0x0][0x10] ;  /* 0x0000040000077ab9 */ /* 0x000fc60000000800 */
[C---:B------:R-:W-:Y:S01]  /*04e0*/  ISETP.EQ.AND P0, PT, R10.reuse, RZ, P0 ;  /* 0x000000ff0a00720c */ /* 0x040fe20000702270 */
[----:B------:R-:W-:Y:S02]  /*04f0*/  VIADD R10, R10, 0xffffffff ;  /* 0xffffffff0a0a7836 */ /* 0x000fe40000000000 */
[----:B-1----:R-:W-:Y:S01]  /*0500*/  @!P3 IMAD.WIDE.U32 R8, R11, R3, R6 ;  /* 0x000000030b08b225 */ /* 0x002fe200078e0006 */
[----:B------:R-:W0:Y:S02]  /*0510*/  FENCE.VIEW.ASYNC.S ;  /* 0x00000000000073c6 */ /* 0x000e240000000000 */
[----:B0-----:R-:W3:Y:S01]  /*0520*/  @!UP0 SYNCS.EXCH.64 URZ, [UR8+0x30], UR4 ;  /* 0x00003004083f85b2 */ /* 0x001ee20008000100 */
[----:B------:R-:W-:Y:S02]  /*0530*/  SEL R18, RZ, 0x1, !P0 ;  /* 0x00000001ff127807 */ /* 0x000fe40004000000 */
[----:B------:R-:W-:Y:S01]  /*0540*/  ISETP.GE.U32.AND P1, PT, R10, 0x2, PT ;  /* 0x000000020a00780c */ /* 0x000fe20003f26070 */
[----:B------:R-:W-:-:S02]  /*0550*/  @!P3 IMAD.MOV.U32 R16, RZ, RZ, R8 ;  /* 0x000000ffff10b224 */ /* 0x000fc400078e0008 */
[----:B------:R-:W-:Y:S01]  /*0560*/  @!P3 IMAD.MOV.U32 R17, RZ, RZ, R9 ;  /* 0x000000ffff11b224 */ /* 0x000fe200078e0009 */
[----:B------:R-:W-:Y:S01]  /*0570*/  SEL R18, R18, 0x2, P1 ;  /* 0x0000000212127807 */ /* 0x000fe20000800000 */
[----:B------:R0:W3:Y:S01]  /*0580*/  @!UP1 SYNCS.EXCH.64 URZ, [UR8+0x38], UR4 ;  /* 0x00003804083f95b2 */ /* 0x0000e20008000100 */
[----:B------:R-:W-:Y:S01]  /*0590*/  NOP ;  /* 0x0000000000007918 */ /* 0x000fe20000000000 */
[----:B0-----:R-:W-:-:S03]  /*05a0*/  UIMAD.WIDE.U32 UR4, UR6, UR7, URZ ;  /* 0x00000007060472a5 */ /* 0x001fc6000f8e003f */
[----:B------:R-:W-:Y:S02]  /*05b0*/  ULDC UR6, c[0x0][0x14] ;  /* 0x0000050000067ab9 */ /* 0x000fe40000000800 */
[----:B------:R-:W-:Y:S02]  /*05c0*/  UIMAD.WIDE.U32 UR36, UR4, UR6, URZ ;  /* 0x00000006042472a5 */ /* 0x000fe4000f8e003f */
[----:B------:R-:W-:-:S04]  /*05d0*/  UIMAD UR42, UR5, UR6, URZ ;  /* 0x00000006052a72a4 */ /* 0x000fc8000f8e023f */
[----:B------:R-:W-:Y:S01]  /*05e0*/  UIADD3 UR42, UR37, UR42, URZ ;  /* 0x0000002a252a7290 */ /* 0x000fe2000fffe03f */
[----:B---34-:R-:W-:Y:S06]  /*05f0*/  BAR.SYNC.DEFER_BLOCKING 0x0 ;  /* 0x0000000000007b1d */ /* 0x018fec0000010000 */
[----:B------:R-:W-:Y:S05]  /*0600*/  @!P2 BRA `(.L_x_3) ;  /* 0x0000005c00a4a947 */ /* 0x000fea0003800000 */
[----:B------:R-:W-:-:S13]  /*0610*/  ISETP.GT.U32.AND P0, PT, R10, 0x1, PT ;  /* 0x000000010a00780c */ /* 0x000fda0003f04070 */
[----:B------:R-:W-:Y:S05]  /*0620*/  @P0 EXIT ;  /* 0x000000000000094d */ /* 0x000fea0003800000 */
[----:B------:R-:W-:Y:S01]  /*0630*/  ULDC.64 UR4, c[0x0][0x650] ;  /* 0x0001940000047ab9 */ /* 0x000fe20000000a00 */
[----:B------:R-:W-:Y:S01]  /*0640*/  PRMT R0, RZ, 0x7610, R0 ;  /* 0x00007610ff007816 */ /* 0x000fe20000000000 */
[----:B------:R-:W-:Y:S01]  /*0650*/  IMAD.MOV.U32 R101, RZ, RZ, -0x1 ;  /* 0xffffffffff657424 */ /* 0x000fe200078e00ff */
[----:B------:R-:W-:Y:S01]  /*0660*/  ISETP.GE.U32.AND P0, PT, R16, UR4, PT ;  /* 0x0000000410007c0c */ /* 0x000fe2000bf06070 */
[----:B------:R-:W-:Y:S02]  /*0670*/  IMAD.MOV.U32 R100, RZ, RZ, -0x1 ;  /* 0xffffffffff647424 */ /* 0x000fe400078e00ff */
[----:B------:R-:W-:Y:S01]  /*0680*/  IMAD.MOV.U32 R99, RZ, RZ, -0x1 ;  /* 0xffffffffff637424 */ /* 0x000fe200078e00ff */
[----:B------:R-:W-:-:S13]  /*0690*/  ISETP.GE.U32.AND.EX P0, PT, R17, UR5, PT, P0 ;  /* 0x0000000511007c0c */ /* 0x000fda000bf06100 */
[----:B------:R-:W-:Y:S05]  /*06a0*/  @P0 BRA `(.L_x_4) ;  /* 0x0000000400540947 */ /* 0x000fea0003800000 */
[----:B------:R-:W0:Y:S01]  /*06b0*/  LDC.64 R20, c[0x0][0x628] ;  /* 0x00018a00ff147b82 */ /* 0x000e220000000a00 */
[----:B------:R-:W-:Y:S02]  /*06c0*/  IMAD.MOV.U32 R8, RZ, RZ, R16 ;  /* 0x000000ffff087224 */ /* 0x000fe400078e0010 */
[----:B------:R-:W-:-:S05]  /*06d0*/  IMAD.MOV.U32 R9, RZ, RZ, R17 ;  /* 0x000000ffff097224 */ /* 0x000fca00078e0011 */
[----:B------:R-:W1:Y:S08]  /*06e0*/  LDC R0, c[0x0][0x630] ;  /* 0x00018c00ff007b82 */ /* 0x000e700000000800 */
[----:B------:R-:W2:Y:S01]  /*06f0*/  LDC.64 R22, c[0x0][0x620] ;  /* 0x00018800ff167b82 */ /* 0x000ea20000000a00 */
[----:B0-----:R-:W-:-:S04]  /*0700*/  ISETP.NE.U32.AND P0, PT, R20, RZ, PT ;  /* 0x000000ff1400720c */ /* 0x001fc80003f05070 */
[----:B------:R-:W-:-:S13]  /*0710*/  ISETP.NE.AND.EX P0, PT, R21, RZ, PT, P0 ;  /* 0x000000ff1500720c */ /* 0x000fda0003f05300 */
[----:B-12---:R-:W-:Y:S05]  /*0720*/  @!P0 BRA `(.L_x_5) ;  /* 0x0000000000288947 */ /* 0x006fea0003800000 */
[----:B------:R-:W0:Y:S02]  /*0730*/  LDC R13, c[0x0][0x634] ;  /* 0x00018d00ff0d7b82 */ /* 0x000e240000000800 */
[----:B0-----:R-:W-:-:S05]  /*0740*/  IADD3 R13, P0, R16, R13, RZ ;  /* 0x0000000d100d7210 */ /* 0x001fca0007f1e0ff */
[----:B------:R-:W-:-:S04]  /*0750*/  IMAD.X R15, RZ, RZ, R17, P0 ;  /* 0x000000ffff0f7224 */ /* 0x000fc800000e0611 */
[----:B------:R-:W-:-:S04]  /*0760*/  IMAD.WIDE.U32 R8, R15, R20, RZ ;  /* 0x000000140f087225 */ /* 0x000fc800078e00ff */
[----:B------:R-:W-:-:S04]  /*0770*/  IMAD.WIDE.U32 R10, P0, R13, R21, R8 ;  /* 0x000000150d0a7225 */ /* 0x000fc80007800008 */
[----:B------:R-:W-:-:S04]  /*0780*/  IMAD.WIDE.U32 R8, R13, R20, RZ ;  /* 0x000000140d087225 */ /* 0x000fc800078e00ff */
[----:B------:R-:W-:Y:S01]  /*0790*/  IMAD.X R13, RZ, RZ, RZ, P0 ;  /* 0x000000ffff0d7224 */ /* 0x000fe200000e06ff */
[----:B------:R-:W-:Y:S01]  /*07a0*/  IADD3 RZ, P0, R9, R10, RZ ;  /* 0x0000000a09ff7210 */ /* 0x000fe20007f1e0ff */
[----:B------:R-:W-:-:S04]  /*07b0*/  IMAD.MOV.U32 R12, RZ, RZ, R11 ;  /* 0x000000ffff0c7224 */ /* 0x000fc800078e000b */
[----:B------:R-:W-:-:S08]  /*07c0*/  IMAD.WIDE.U32.X R8, R15, R21, R12, P0 ;  /* 0x000000150f087225 */ /* 0x000fd000000e040c */
.L_x_5:
[-CC-:B------:R-:W-:Y:S01]  /*07d0*/  SHF.R.U64 R99, R8, R0.reuse, R9.reuse ;  /* 0x0000000008637219 */ /* 0x180fe20000001209 */
[----:B------:R-:W0:Y:S01]  /*07e0*/  LDC R12, c[0x0][0x618] ;  /* 0x00018600ff0c7b82 */ /* 0x000e220000000800 */
[----:B------:R-:W-:Y:S01]  /*07f0*/  SHF.R.U32.HI R7, RZ, R0, R9 ;  /* 0x00000000ff077219 */ /* 0x000fe20000011609 */
[----:B------:R-:W-:Y:S01]  /*0800*/  ULDC UR4, c[0x0][0x150] ;  /* 0x0000540000047ab9 */ /* 0x000fe20000000800 */
[----:B------:R-:W-:Y:S02]  /*0810*/  IADD3 R11, P0, RZ, -R99, RZ ;  /* 0x80000063ff0b7210 */ /* 0x000fe40007f1e0ff */
[----:B------:R-:W-:-:S03]  /*0820*/  I2FP.F32.U32 R0, R6 ;  /* 0x0000000600007245 */ /* 0x000fc60000201000 */
[----:B------:R-:W1:Y:S01]  /*0830*/  LDC.64 R30, c[0x0][0x640] ;  /* 0x00019000ff1e7b82 */ /* 0x000e620000000a00 */
[----:B------:R-:W-:Y:S02]  /*0840*/  IMAD.X R13, RZ, RZ, ~R7, P0 ;  /* 0x000000ffff0d7224 */ /* 0x000fe400000e0e07 */
[----:B------:R-:W-:Y:S01]  /*0850*/  FMUL R0, R0, UR4 ;  /* 0x0000000400007c20 */ /* 0x000fe20008400000 */
[----:B------:R-:W-:Y:S01]  /*0860*/  IMAD.WIDE.U32 R8, R11, R22, R16 ;  /* 0x000000160b087225 */ /* 0x000fe200078e0010 */
[----:B------:R-:W-:-:S03]  /*0870*/  ULDC UR4, c[0x0][0x154] ;  /* 0x0000550000047ab9 */ /* 0x000fc60000000800 */
[----:B------:R-:W-:Y:S01]  /*0880*/  IMAD R10, R13, R22, RZ ;  /* 0x000000160d0a7224 */ /* 0x000fe200078e02ff */
[----:B------:R-:W2:Y:S01]  /*0890*/  LDC R7, c[0x0][0x144] ;  /* 0x00005100ff077b82 */ /* 0x000ea20000000800 */
[----:B------:R-:W3:Y:S02]  /*08a0*/  F2I.U32.TRUNC.NTZ R0, R0 ;  /* 0x0000000000007305 */ /* 0x000ee4000020f000 */
[----:B------:R-:W-:-:S04]  /*08b0*/  IMAD R11, R11, R23, R10 ;  /* 0x000000170b0b7224 */ /* 0x000fc800078e020a */
[----:B------:R-:W-:Y:S01]  /*08c0*/  IMAD.IADD R9, R9, 0x1, R11 ;  /* 0x0000000109097824 */ /* 0x000fe200078e020b */
[----:B------:R-:W4:Y:S01]  /*08d0*/  LDC R24, c[0x0][0x608] ;  /* 0x00018200ff187b82 */ /* 0x000f220000000800 */
[----:B------:R-:W-:-:S03]  /*08e0*/  IMAD.MOV.U32 R11, RZ, RZ, -0x1 ;  /* 0xffffffffff0b7424 */ /* 0x000fc600078e00ff */
[-CC-:B0-----:R-:W-:Y:S02]  /*08f0*/  SHF.R.U64 R22, R8, R12.reuse, R9.reuse ;  /* 0x0000000c08167219 */ /* 0x181fe40000001209 */
[----:B------:R-:W-:Y:S02]  /*0900*/  I2FP.F32.U32 R8, R3 ;  /* 0x0000000300087245 */ /* 0x000fe40000201000 */
[----:B------:R-:W0:Y:S01]  /*0910*/  LDC R28, c[0x0][0x658] ;  /* 0x00019600ff1c7b82 */ /* 0x000e220000000800 */
[----:B-1----:R-:W-:Y:S01]  /*0920*/  ISETP.NE.U32.AND P0, PT, R30, RZ, PT ;  /* 0x000000ff1e00720c */ /* 0x002fe20003f05070 */
[----:B---3--:R-:W-:Y:S02]  /*0930*/  IMAD.MOV R10, RZ, RZ, -R0 ;  /* 0x000000ffff0a7224 */ /* 0x008fe400078e0a00 */
[----:B------:R-:W-:Y:S01]  /*0940*/  FMUL R8, R8, UR4 ;  /* 0x0000000408087c20 */ /* 0x000fe20008400000 */
[----:B------:R-:W-:Y:S02]  /*0950*/  SHF.R.U32.HI R9, RZ, R12, R9 ;  /* 0x0000000cff097219 */ /* 0x000fe40000011609 */
[----:B------:R-:W-:Y:S01]  /*0960*/  ISETP.NE.AND.EX P0, PT, R31, RZ, PT, P0 ;  /* 0x000000ff1f00720c */ /* 0x000fe20003f05300 */
[----:B------:R1:W3:Y:S01]  /*0970*/  F2I.U32.TRUNC.NTZ R15, R8 ;  /* 0x00000008000f7305 */ /* 0x0002e2000020f000 */
[----:B------:R-:W1:Y:S01]  /*0980*/  LDC R20, c[0x0][0x148] ;  /* 0x00005200ff147b82 */ /* 0x000e620000000800 */
[----:B--2---:R-:W-:-:S07]  /*0990*/  IMAD R0, R7, R10, R6 ;  /* 0x0000000a07007224 */ /* 0x004fce00078e0206 */
[----:B------:R-:W2:Y:S01]  /*09a0*/  LDC R26, c[0x0][0x600] ;  /* 0x00018000ff1a7b82 */ /* 0x000ea20000000800 */
[-CC-:B----4-:R-:W-:Y:S02]  /*09b0*/  SHF.R.U64 R32, R22, R24.reuse, R9.reuse ;  /* 0x0000001816207219 */ /* 0x190fe40000001209 */
[----:B------:R-:W-:Y:S01]  /*09c0*/  SHF.R.U32.HI R7, RZ, R24, R9 ;  /* 0x00000018ff077219 */ /* 0x000fe20000011609 */
[----:B------:R-:W-:-:S04]  /*09d0*/  IMAD.MOV.U32 R9, RZ, RZ, 0x1 ;  /* 0x00000001ff097424 */ /* 0x000fc800078e00ff */
[----:B------:R-:W4:Y:S01]  /*09e0*/  LDC R21, c[0x0][0x648] ;  /* 0x00019200ff157b82 */ /* 0x000f220000000800 */
[-C--:B0-----:R-:W-:Y:S02]  /*09f0*/  SHF.L.U32 R6, R11, R28.reuse, RZ ;  /* 0x0000001c0b067219 */ /* 0x081fe400000006ff */
[--C-:B------:R-:W-:Y:S02]  /*0a00*/  SHF.R.U64 R24, R32, R28, R7.reuse ;  /* 0x0000001c20187219 */ /* 0x100fe40000001207 */
[----:B------:R-:W-:Y:S02]  /*0a10*/  LOP3.LUT R13, RZ, R6, RZ, 0x33, !PT ;  /* 0x00000006ff0d7212 */ /* 0x000fe400078e33ff */
[-C--:B------:R-:W-:Y:S01]  /*0a20*/  SHF.R.U32.HI R7, RZ, R28.reuse, R7 ;  /* 0x0000001cff077219 */ /* 0x080fe20000011607 */
[----:B------:R-:W0:Y:S01]  /*0a30*/  LDC R23, c[0x0][0x638] ;  /* 0x00018e00ff177b82 */ /* 0x000e220000000800 */
[----:B------:R-:W-:Y:S01]  /*0a40*/  SHF.L.U32 R12, R9, R28, RZ ;  /* 0x0000001c090c7219 */ /* 0x000fe200000006ff */
[----:B------:R-:W-:-:S06]  /*0a50*/  IMAD.MOV.U32 R6, RZ, RZ, R24 ;  /* 0x000000ffff067224 */ /* 0x000fcc00078e0018 */
[----:B------:R-:W0:Y:S01]  /*0a60*/  LDC R101, c[0x0][0x610] ;  /* 0x00018400ff657b82 */ /* 0x000e220000000800 */
[----:B-1-3--:R-:W-:Y:S05]  /*0a70*/  @!P0 BRA `(.L_x_6) ;  /* 0x0000000000288947 */ /* 0x00afea0003800000 */
[----:B------:R-:W1:Y:S02]  /*0a80*/  LDC R11, c[0x0][0x64c] ;  /* 0x00019300ff0b7b82 */ /* 0x000e640000000800 */
[----:B-1----:R-:W-:-:S05]  /*0a90*/  IADD3 R11, P0, R24, R11, RZ ;  /* 0x0000000b180b7210 */ /* 0x002fca0007f1e0ff */
        /* <DEDUP_REMOVED lines=8> */
.L_x_6:
[----:B----4-:R-:W-:Y:S01]  /*0b20*/  SHF.R.U64 R6, R6, R21, R7 ;  /* 0x0000001506067219 */ /* 0x010fe20000001207 */
[----:B--2---:R-:W-:Y:S01]  /*0b30*/  VIADD R7, R26, 0xffffffff ;  /* 0xffffffff1a077836 */ /* 0x004fe20000000000 */
[----:B------:R-:W-:Y:S01]  /*0b40*/  LOP3.LUT R13, R32, R13, RZ, 0xc0, !PT ;  /* 0x0000000d200d7212 */ /* 0x000fe200078ec0ff */
[----:B------:R-:W-:Y:S02]  /*0b50*/  IMAD.MOV R15, RZ, RZ, -R15 ;  /* 0x000000ffff0f7224 */ /* 0x000fe400078e0a0f */
[----:B------:R-:W-:Y:S02]  /*0b60*/  IMAD.MOV R8, RZ, RZ, -R6 ;  /* 0x000000ffff087224 */ /* 0x000fe400078e0a06 */
[----:B------:R-:W-:Y:S01]  /*0b70*/  IMAD R13, R12, R6, R13 ;  /* 0x000000060c0d7224 */ /* 0x000fe200078e020d */
[----:B------:R-:W-:Y:S01]  /*0b80*/  LOP3.LUT R6, R22, R7, RZ, 0xc0, !PT ;  /* 0x0000000716067212 */ /* 0x000fe200078ec0ff */
[----:B------:R-:W-:Y:S02]  /*0b90*/  @P3 IMAD R0, R20, R15, R3 ;  /* 0x0000000f14003224 */ /* 0x000fe400078e0203 */
[----:B0-----:R-:W-:-:S02]  /*0ba0*/  IMAD R3, R8, R23, R24 ;  /* 0x0000001708037224 */ /* 0x001fc400078e0218 */
[----:B------:R-:W-:Y:S02]  /*0bb0*/  IMAD R101, R13, R101, R0 ;  /* 0x000000650d657224 */ /* 0x000fe400078e0200 */
[----:B------:R-:W-:Y:S02]  /*0bc0*/  IMAD R6, R3, R26, R6 ;  /* 0x0000001a03067224 */ /* 0x000fe400078e0206 */
[----:B------:R-:W-:-:S03]  /*0bd0*/  IMAD.MOV.U32 R0, RZ, RZ, 0x1 ;  /* 0x00000001ff007424 */ /* 0x000fc600078e00ff */
[----:B------:R-:W-:Y:S02]  /*0be0*/  SEL R100, R6, R101, !P3 ;  /* 0x0000006506647207 */ /* 0x000fe40005800000 */
[----:B------:R-:W-:-:S07]  /*0bf0*/  SEL R101, R101, R6, !P3 ;  /* 0x0000000665657207 */ /* 0x000fce0005800000 */
.L_x_4:
[----:B------:R-:W-:-:S08]  /*0c00*/  NOP ;  /* 0x0000000000007918 */ /* 0x000fd00000000000 */
[----:B------:R-:W0:Y:S02]  /*0c10*/  USETMAXREG.TRY_ALLOC.CTAPOOL UP0, 0xe8 ;  /* 0x000000e8000079c8 */ /* 0x000e240008000600 */
[----:B0-----:R-:W-:-:S13]  /*0c20*/  PLOP3.LUT P0, PT, PT, PT, UP0, 0x80, 0x0 ;  /* 0x000000000000781c */ /* 0x001fda0003f0f008 */
[----:B------:R-:W-:Y:S05]  /*0c30*/  @!P0 BRA `(.L_x_4) ;  /* 0xfffffffc00f08947 */ /* 0x000fea000383ffff */
[----:B------:R-:W-:Y:S01]  /*0c40*/  ULDC.64 UR4, c[0x0][0x598] ;  /* 0x0001660000047ab9 */ /* 0x000fe20000000a00 */
[----:B------:R-:W-:Y:S01]  /*0c50*/  ULDC.64 UR38, c[0x0][0x208] ;  /* 0x0000820000267ab9 */ /* 0x000fe20000000a00 */
[----:B------:R-:W-:-:S04]  /*0c60*/  ISETP.NE.U32.AND P0, PT, RZ, UR4, PT ;  /* 0x00000004ff007c0c */ /* 0x000fc8000bf05070 */
[----:B------:R-:W-:-:S13]  /*0c70*/  ISETP.NE.AND.EX P0, PT, RZ, UR5, PT, P0 ;  /* 0x00000005ff007c0c */ /* 0x000fda000bf05300 */
[----:B------:R-:W-:Y:S05]  /*0c80*/  @!P0 BRA `(.L_x_7) ;  /* 0x00000000001c8947 */ /* 0x000fea0003800000 */
[----:B------:R-:W0:Y:S02]  /*0c90*/  LDC.64 R6, c[0x0][0x598] ;  /* 0x00016600ff067b82 */ /* 0x000e240000000a00 */
[----:B0-----:R-:W2:Y:S02]  /*0ca0*/  LDG.E.64 R6, desc[UR38][R6.64] ;  /* 0x0000002606067981 */ /* 0x001ea4000c1e1b00 */
[----:B--2---:R-:W-:-:S04]  /*0cb0*/  ISETP.NE.U32.AND P0, PT, R6, RZ, PT ;  /* 0x000000ff0600720c */ /* 0x004fc80003f05070 */
[----:B------:R-:W-:-:S13]  /*0cc0*/  ISETP.NE.AND.EX P0, PT, R7, RZ, PT, P0 ;  /* 0x000000ff0700720c */ /* 0x000fda0003f05300 */
[----:B------:R-:W-:Y:S05]  /*0cd0*/  @!P0 BRA `(.L_x_7) ;  /* 0x0000000000088947 */ /* 0x000fea0003800000 */
[----:B------:R0:W5:Y:S01]  /*0ce0*/  LD.E R19, desc[UR38][R6.64] ;  /* 0x0000002606137980 */ /* 0x000162000c101900 */
[----:B------:R-:W-:Y:S05]  /*0cf0*/  BRA `(.L_x_8) ;  /* 0x0000000000247947 */ /* 0x000fea0003800000 */
.L_x_7:
[----:B------:R-:W-:Y:S02]  /*0d00*/  ULDC.64 UR4, c[0x0][0x588] ;  /* 0x0001620000047ab9 */ /* 0x000fe40000000a00 */
[----:B------:R-:W-:-:S04]  /*0d10*/  ISETP.NE.U32.AND P0, PT, RZ, UR4, PT ;  /* 0x00000004ff007c0c */ /* 0x000fc8000bf05070 */
[----:B------:R-:W-:-:S13]  /*0d20*/  ISETP.NE.AND.EX P0, PT, RZ, UR5, PT, P0 ;  /* 0x00000005ff007c0c */ /* 0x000fda000bf05300 */
[----:B------:R-:W-:Y:S05]  /*0d30*/  @!P0 BRA `(.L_x_9) ;  /* 0x00000000000c8947 */ /* 0x000fea0003800000 */
[----:B------:R-:W0:Y:S02]  /*0d40*/  LDC.64 R6, c[0x0][0x588] ;  /* 0x00016200ff067b82 */ /* 0x000e240000000a00 */
[----:B0-----:R1:W5:Y:S01]  /*0d50*/  LDG.E R19, desc[UR38][R6.64] ;  /* 0x0000002606137981 */ /* 0x001362000c1e1900 */
[----:B------:R-:W-:Y:S05]  /*0d60*/  BRA `(.L_x_8) ;  /* 0x0000000000087947 */ /* 0x000fea0003800000 */
.L_x_9:
[----:B------:R-:W-:Y:S02]  /*0d70*/  ULDC UR4, c[0x0][0x580] ;  /* 0x0001600000047ab9 */ /* 0x000fe40000000800 */
[----:B------:R-:W-:-:S07]  /*0d80*/  IMAD.U32 R19, RZ, RZ, UR4 ;  /* 0x00000004ff137e24 */ /* 0x000fce000f8e00ff */
.L_x_8:
[----:B------:R-:W-:Y:S02]  /*0d90*/  ULDC.64 UR4, c[0x0][0x5a0] ;  /* 0x0001680000047ab9 */ /* 0x000fe40000000a00 */
[----:B------:R-:W-:-:S04]  /*0da0*/  ISETP.NE.U32.AND P0, PT, RZ, UR4, PT ;  /* 0x00000004ff007c0c */ /* 0x000fc8000bf05070 */
[----:B------:R-:W-:-:S13]  /*0db0*/  ISETP.NE.AND.EX P0, PT, RZ, UR5, PT, P0 ;  /* 0x00000005ff007c0c */ /* 0x000fda000bf05300 */
[----:B------:R-:W-:Y:S05]  /*0dc0*/  @!P0 BRA `(.L_x_10) ;  /* 0x00000000001c8947 */ /* 0x000fea0003800000 */
[----:B01----:R-:W0:Y:S02]  /*0dd0*/  LDC.64 R6, c[0x0][0x5a0] ;  /* 0x00016800ff067b82 */ /* 0x003e240000000a00 */
[----:B0-----:R-:W2:Y:S02]  /*0de0*/  LDG.E.64 R6, desc[UR38][R6.64] ;  /* 0x0000002606067981 */ /* 0x001ea4000c1e1b00 */
[----:B--2---:R-:W-:-:S04]  /*0df0*/  ISETP.NE.U32.AND P0, PT, R6, RZ, PT ;  /* 0x000000ff0600720c */ /* 0x004fc80003f05070 */
[----:B------:R-:W-:-:S13]  /*0e00*/  ISETP.NE.AND.EX P0, PT, R7, RZ, PT, P0 ;  /* 0x000000ff0700720c */ /* 0x000fda0003f05300 */
[----:B------:R-:W-:Y:S05]  /*0e10*/  @!P0 BRA `(.L_x_10) ;  /* 0x0000000000088947 */ /* 0x000fea0003800000 */
[----:B------:R0:W5:Y:S01]  /*0e20*/  LD.E R88, desc[UR38][R6.64] ;  /* 0x0000002606587980 */ /* 0x000162000c101900 */
[----:B------:R-:W-:Y:S05]  /*0e30*/  BRA `(.L_x_11) ;  /* 0x0000000000247947 */ /* 0x000fea0003800000 */
.L_x_10:
[----:B------:R-:W-:Y:S02]  /*0e40*/  ULDC.64 UR4, c[0x0][0x590] ;  /* 0x0001640000047ab9 */ /* 0x000fe40000000a00 */
[----:B------:R-:W-:-:S04]  /*0e50*/  ISETP.NE.U32.AND P0, PT, RZ, UR4, PT ;  /* 0x00000004ff007c0c */ /* 0x000fc8000bf05070 */
[----:B------:R-:W-:-:S13]  /*0e60*/  ISETP.NE.AND.EX P0, PT, RZ, UR5, PT, P0 ;  /* 0x00000005ff007c0c */ /* 0x000fda000bf05300 */
[----:B------:R-:W-:Y:S05]  /*0e70*/  @!P0 BRA `(.L_x_12) ;  /* 0x00000000000c8947 */ /* 0x000fea0003800000 */
[----:B------:R-:W2:Y:S02]  /*0e80*/  LDC.64 R88, c[0x0][0x590] ;  /* 0x00016400ff587b82 */ /* 0x000ea40000000a00 */
[----:B--2---:R2:W5:Y:S01]  /*0e90*/  LDG.E R88, desc[UR38][R88.64] ;  /* 0x0000002658587981 */ /* 0x004562000c1e1900 */
[----:B------:R-:W-:Y:S05]  /*0ea0*/  BRA `(.L_x_11) ;  /* 0x0000000000087947 */ /* 0x000fea0003800000 */
.L_x_12:
[----:B------:R-:W-:Y:S02]  /*0eb0*/  ULDC UR4, c[0x0][0x584] ;  /* 0x0001610000047ab9 */ /* 0x000fe40000000800 */
[----:B------:R-:W-:-:S07]  /*0ec0*/  IMAD.U32 R88, RZ, RZ, UR4 ;  /* 0x00000004ff587e24 */ /* 0x000fce000f8e00ff */
.L_x_11:
[----:B------:R-:W-:-:S13]  /*0ed0*/  LOP3.LUT P0, RZ, R0, 0xff, RZ, 0xc0, !PT ;  /* 0x000000ff00ff7812 */ /* 0x000fda000780c0ff */
[----:B------:R-:W-:Y:S05]  /*0ee0*/  @!P0 EXIT ;  /* 0x000000000000894d */ /* 0x000fea0003800000 */
[----:B------:R-:W3:Y:S01]  /*0ef0*/  LDC R90, c[0x0][0x658] ;  /* 0x00019600ff5a7b82 */ /* 0x000ee20000000800 */
[----:B------:R-:W-:Y:S01]  /*0f00*/  LOP3.LUT R14, R14, 0x1, RZ, 0xc0, !PT ;  /* 0x000000010e0e7812 */ /* 0x000fe200078ec0ff */
[----:B------:R-:W-:Y:S01]  /*0f10*/  ULDC.64 UR6, c[0x0][0x288] ;  /* 0x0000a20000067ab9 */ /* 0x000fe20000000a00 */
[----:B------:R-:W-:Y:S01]  /*0f20*/  SHF.R.U32.HI R0, RZ, 0x2, R4 ;  /* 0x00000002ff007819 */ /* 0x000fe20000011604 */
[----:B------:R-:W-:Y:S01]  /*0f30*/  UIADD3 UR4, UR7, 0x3f, URZ ;  /* 0x0000003f07047890 */ /* 0x000fe2000fffe03f */
[----:B------:R-:W-:Y:S01]  /*0f40*/  SHF.R.U32.HI R5, RZ, 0x1, R5 ;  /* 0x00000001ff057819 */ /* 0x000fe20000011605 */
[----:B------:R-:W-:Y:S01]  /*0f50*/  IMAD.SHL.U32 R3, R14, 0x40, RZ ;  /* 0x000000400e037824 */ /* 0x000fe200078e00ff */
[----:B------:R-:W-:Y:S01]  /*0f60*/  LOP3.LUT R0, R0, 0x7, RZ, 0xc0, !PT ;  /* 0x0000000700007812 */ /* 0x000fe200078ec0ff */
[----:B------:R-:W4:Y:S01]  /*0f70*/  LDC.64 R92, c[0x0][0x5c8] ;  /* 0x00017200ff5c7b82 */ /* 0x000f220000000a00 */
[----:B------:R-:W-:Y:S01]  /*0f80*/  USHF.R.S32.HI UR5, URZ, 0x1f, UR4 ;  /* 0x0000001f3f057899 */ /* 0x000fe20008011404 */
[----:B------:R-:W-:Y:S01]  /*0f90*/  LOP3.LUT R5, R5, 0x30, RZ, 0xc0, !PT ;  /* 0x0000003005057812 */ /* 0x000fe200078ec0ff */
[----:B01----:R-:W-:Y:S01]  /*0fa0*/  IMAD.MOV.U32 R7, RZ, RZ, 0x1 ;  /* 0x00000001ff077424 */ /* 0x003fe200078e00ff */
[--C-:B------:R-:W-:Y:S01]  /*0fb0*/  LOP3.LUT R22, R3, 0x40, R0.reuse, 0xe2, !PT ;  /* 0x0000004003167812 */ /* 0x100fe200078ee200 */
[----:B------:R-:W-:Y:S01]  /*0fc0*/  ULEA.HI UR5, UR5, UR4, URZ, 0x6 ;  /* 0x0000000405057291 */ /* 0x000fe2000f8f303f */
[-C--:B------:R-:W-:Y:S01]  /*0fd0*/  IADD3 R3, RZ, -R5.reuse, -R0 ;  /* 0x80000005ff037210 */ /* 0x080fe20007ffe800 */
[----:B------:R-:W-:Y:S01]  /*0fe0*/  IMAD.U32 R6, RZ, RZ, UR6 ;  /* 0x00000006ff067e24 */ /* 0x000fe2000f8e00ff */
[----:B------:R-:W0:Y:S01]  /*0ff0*/  LDC R95, c[0x0][0x600] ;  /* 0x00018000ff5f7b82 */ /* 0x000e220000000800 */
[----:B------:R-:W-:Y:S01]  /*1000*/  LOP3.LUT R22, R22, R5, RZ, 0xfc, !PT ;  /* 0x0000000516167212 */ /* 0x000fe200078efcff */
[----:B------:R-:W-:Y:S01]  /*1010*/  IMAD.MOV.U32 R5, RZ, RZ, -0x1 ;  /* 0xffffffffff057424 */ /* 0x000fe200078e00ff */
[----:B------:R-:W-:Y:S01]  /*1020*/  USHF.R.S32.HI UR43, URZ, 0x6, UR5 ;  /* 0x000000063f2b7899 */ /* 0x000fe20008011405 */
[----:B--2---:R-:W-:Y:S01]  /*1030*/  LOP3.LUT R89, R4, 0x3, RZ, 0xc0, !PT ;  /* 0x0000000304597812 */ /* 0x004fe200078ec0ff */
[----:B------:R-:W-:Y:S01]  /*1040*/  IMAD R3, R14, -0x40, R3 ;  /* 0xffffffc00e037824 */ /* 0x000fe200078e0203 */
[----:B------:R-:W-:Y:S01]  /*1050*/  LOP3.LUT R94, R4, 0x80, RZ, 0xc0, !PT ;  /* 0x00000080045e7812 */ /* 0x000fe200078ec0ff */
[----:B------:R-:W-:Y:S01]  /*1060*/  UISETP.LT.AND UP0, UPT, UR43, 0x1, UPT ;  /* 0x000000012b00788c */ /* 0x000fe2000bf01270 */
[-C--:B---3--:R-:W-:Y:S01]  /*1070*/  SHF.L.U32 R5, R5, R90.reuse, RZ ;  /* 0x0000005a05057219 */ /* 0x088fe200000006ff */
[----:B------:R-:W-:Y:S01]  /*1080*/  ULDC UR4, c[0x0][0x284] ;  /* 0x0000a10000047ab9 */ /* 0x000fe20000000800 */
[----:B------:R-:W-:Y:S01]  /*1090*/  IMAD R89, R89, -0x2, R6 ;  /* 0xfffffffe59597824 */ /* 0x000fe200078e0206 */
[----:B------:R-:W-:Y:S01]  /*10a0*/  USEL UR44, UR43, 0x1, UP0 ;  /* 0x000000012b2c7887 */ /* 0x000fe20008000000 */
[----:B------:R-:W-:Y:S01]  /*10b0*/  SHF.L.U32 R90, R7, R90, RZ ;  /* 0x0000005a075a7219 */ /* 0x000fe200000006ff */
[----:B------:R-:W-:Y:S01]  /*10c0*/  VIADD R97, R3, UR4 ;  /* 0x0000000403617c36 */ /* 0x000fe20008000000 */
[----:B------:R-:W-:Y:S01]  /*10d0*/  LOP3.LUT R98, R18, 0x1, RZ, 0xfc, !PT ;  /* 0x0000000112627812 */ /* 0x000fe200078efcff */
[----:B------:R-:W-:Y:S01]  /*10e0*/  IMAD.MOV.U32 R23, RZ, RZ, RZ ;  /* 0x000000ffff177224 */ /* 0x000fe200078e00ff */
[C---:B----4-:R-:W-:Y:S01]  /*10f0*/  SHF.L.U64.HI R91, R92.reuse, 0x3, R93 ;  /* 0x000000035c5b7819 */ /* 0x050fe2000001025d */
[----:B------:R-:W-:Y:S01]  /*1100*/  IMAD.SHL.U32 R92, R92, 0x8, RZ ;  /* 0x000000085c5c7824 */ /* 0x000fe200078e00ff */
[----:B------:R-:W-:Y:S01]  /*1110*/  SHF.R.U32.HI R94, RZ, 0x7, R94 ;  /* 0x00000007ff5e7819 */ /* 0x000fe2000001165e */
[----:B------:R-:W-:Y:S01]  /*1120*/  IMAD.SHL.U32 R93, R4, 0x2, RZ ;  /* 0x00000002045d7824 */ /* 0x000fe200078e00ff */
[----:B------:R-:W-:Y:S01]  /*1130*/  LOP3.LUT R96, RZ, R5, RZ, 0x33, !PT ;  /* 0x00000005ff607212 */ /* 0x000fe200078e33ff */
[----:B------:R-:W-:Y:S01]  /*1140*/  UIADD3 UR44, UR43, -UR44, URZ ;  /* 0x8000002c2b2c7290 */ /* 0x000fe2000fffe03f */
[----:B------:R-:W-:Y:S01]  /*1150*/  UMOV UR40, URZ ;  /* 0x0000003f00287c82 */ /* 0x000fe20008000000 */
[----:B0-----:R-:W-:Y:S01]  /*1160*/  VIADD R95, R95, 0xffffffff ;  /* 0xffffffff5f5f7836 */ /* 0x001fe20000000000 */
[----:B------:R-:W-:-:S09]  /*1170*/  UMOV UR41, URZ ;  /* 0x0000003f00297c82 */ /* 0x000fd20008000000 */
.L_x_158:
[----:B0-----:R-:W0:Y:S01]  /*1180*/  SHFL.IDX PT, R0, R94, RZ, 0x1f ;  /* 0x00001fff5e007589 */ /* 0x001e2200000e0000 */
[----:B-1----:R-:W1:Y:S01]  /*1190*/  S2UR UR7, SR_CgaCtaId ;  /* 0x00000000000779c3 */ /* 0x002e620000008800 */
[----:B------:R-:W-:Y:S01]  /*11a0*/  UMOV UR6, 0x400 ;  /* 0x0000040000067882 */ /* 0x000fe20000000000 */
[----:B0-----:R-:W-:Y:S01]  /*11b0*/  R2UR UR4, R0 ;  /* 0x00000000000472ca */ /* 0x001fe200000e0000 */
[----:B-1----:R-:W-:-:S12]  /*11c0*/  ULEA UR46, UR7, UR6, 0x18 ;  /* 0x00000006072e7291 */ /* 0x002fd8000f8ec03f */
[----:B------:R-:W-:-:S04]  /*11d0*/  ULEA.HI UR5, UR4, UR4, URZ, 0x1 ;  /* 0x0000000404057291 */ /* 0x000fc8000f8f083f */
[----:B------:R-:W-:-:S04]  /*11e0*/  ULOP3.LUT UR5, UR5, 0x7fffe, URZ, 0xc0, !UPT ;  /* 0x0007fffe05057892 */ /* 0x000fc8000f8ec03f */
[----:B------:R-:W-:-:S03]  /*11f0*/  UIADD3 UR5, UR4, -UR5, URZ ;  /* 0x8000000504057290 */ /* 0x000fc6000fffe03f */
[----:B------:R-:W-:Y:S01]  /*1200*/  ULDC UR4, c[0x0][0x28c] ;  /* 0x0000a30000047ab9 */ /* 0x000fe20000000800 */
[----:B------:R-:W-:Y:S01]  /*1210*/  ULEA UR5, UR5, UR46, 0xd ;  /* 0x0000002e05057291 */ /* 0x000fe2000f8e683f */
[----:B------:R-:W-:-:S03]  /*1220*/  ISETP.LT.AND P0, PT, RZ, UR4, PT ;  /* 0x00000004ff007c0c */ /* 0x000fc6000bf01270 */
[----:B------:R-:W-:-:S04]  /*1230*/  UIADD3 UR5, UR5, 0x100, URZ ;  /* 0x0000010005057890 */ /* 0x000fc8000fffe03f */
[----:B------:R-:W-:-:S04]  /*1240*/  USHF.R.U32.HI UR5, URZ, 0x4, UR5 ;  /* 0x000000043f057899 */ /* 0x000fc80008011605 */
[----:B------:R-:W-:-:S04]  /*1250*/  ULOP3.LUT UR5, UR5, 0x3fff, URZ, 0xc0, !UPT ;  /* 0x00003fff05057892 */ /* 0x000fc8000f8ec03f */
[----:B------:R-:W-:Y:S01]  /*1260*/  ULOP3.LUT UR45, UR5, 0x10000, URZ, 0xfc, !UPT ;  /* 0x00010000052d7892 */ /* 0x000fe2000f8efc3f */
[----:B--2345:R-:W-:Y:S11]  /*1270*/  @P0 BRA `(.L_x_13) ;  /* 0x0000000000400947 */ /* 0x03cff60003800000 */
[----:B------:R-:W-:Y:S01]  /*1280*/  MOV R0, 0x0 ;  /* 0x0000000000007802 */ /* 0x000fe20000000f00 */
[----:B------:R-:W-:Y:S01]  /*1290*/  ULDC.64 UR4, c[0x4][0x68] ;  /* 0x01001a0000047ab9 */ /* 0x000fe20000000a00 */
[----:B------:R-:W-:Y:S01]  /*12a0*/  ULDC.64 UR6, c[0x4][0x8] ;  /* 0x0100020000067ab9 */ /* 0x000fe20000000a00 */
[----:B------:R-:W-:Y:S01]  /*12b0*/  IMAD.U32 R4, RZ, RZ, UR4 ;  /* 0x00000004ff047e24 */ /* 0x000fe2000f8e00ff */
[----:B------:R0:W1:Y:S01]  /*12c0*/  LDC.64 R14, c[0x4][R0] ;  /* 0x01000000000e7b82 */ /* 0x0000620000000a00 */
[----:B------:R-:W-:Y:S01]  /*12d0*/  IMAD.U32 R5, RZ, RZ, UR5 ;  /* 0x00000005ff057e24 */ /* 0x000fe2000f8e00ff */
[----:B------:R-:W-:Y:S01]  /*12e0*/  ULDC.64 UR4, c[0x4][0x70] ;  /* 0x01001c0000047ab9 */ /* 0x000fe20000000a00 */
[----:B------:R-:W-:Y:S02]  /*12f0*/  IMAD.U32 R10, RZ, RZ, UR6 ;  /* 0x00000006ff0a7e24 */ /* 0x000fe4000f8e00ff */
[----:B------:R-:W-:Y:S02]  /*1300*/  IMAD.U32 R6, RZ, RZ, UR4 ;  /* 0x00000004ff067e24 */ /* 0x000fe4000f8e00ff */
[----:B------:R-:W-:-:S02]  /*1310*/  IMAD.U32 R7, RZ, RZ, UR5 ;  /* 0x00000005ff077e24 */ /* 0x000fc4000f8e00ff */
[----:B------:R-:W-:Y:S02]  /*1320*/  IMAD.U32 R11, RZ, RZ, UR7 ;  /* 0x00000007ff0b7e24 */ /* 0x000fe4000f8e00ff */
[----:B------:R-:W-:Y:S02]  /*1330*/  IMAD.MOV.U32 R8, RZ, RZ, 0x1e1 ;  /* 0x000001e1ff087424 */ /* 0x000fe400078e00ff */
[----:B------:R-:W-:Y:S02]  /*1340*/  IMAD.MOV.U32 R12, RZ, RZ, 0x1 ;  /* 0x00000001ff0c7424 */ /* 0x000fe400078e00ff */
[----:B0-----:R-:W-:-:S07]  /*1350*/  IMAD.MOV.U32 R13, RZ, RZ, RZ ;  /* 0x000000ffff0d7224 */ /* 0x001fce00078e00ff */
[----:B------:R-:W-:-:S07]  /*1360*/  LEPC R20, `(.L_x_13) ;  /* 0x000000001014794e */ /* 0x000fce0000000000 */
[----:B-1---5:R-:W-:Y:S05]  /*1370*/  CALL.ABS.NOINC R14 ;  /* 0x000000000e007343 */ /* 0x022fea0003c00000 */
.L_x_13:
[----:B------:R-:W-:-:S13]  /*1380*/  ISETP.NE.AND P0, PT, R98, 0x3, PT ;  /* 0x000000036200780c */ /* 0x000fda0003f05270 */
[----:B------:R-:W-:Y:S05]  /*1390*/  @!P0 BRA `(.L_x_14) ;  /* 0x0000000000048947 */ /* 0x000fea0003800000 */
[----:B------:R-:W-:Y:S01]  /*13a0*/  BPT.TRAP 0x1 ;  /* 0x000000040000795c */ /* 0x000fe20000300000 */
.L_x_14:
[----:B------:R-:W-:Y:S02]  /*13b0*/  IMAD.U32 R3, RZ, RZ, UR41 ;  /* 0x00000029ff037e24 */ /* 0x000fe4000f8e00ff */
[----:B------:R-:W-:-:S03]  /*13c0*/  IMAD.U32 R0, RZ, RZ, UR40 ;  /* 0x00000028ff007e24 */ /* 0x000fc6000f8e00ff */
[----:B------:R-:W-:Y:S02]  /*13d0*/  LEA R3, R3, UR46, 0x3 ;  /* 0x0000002e03037c11 */ /* 0x000fe4000f8e18ff */
[----:B------:R-:W-:-:S04]  /*13e0*/  SHF.L.U32 R0, R0, 0x1f, RZ ;  /* 0x0000001f00007819 */ /* 0x000fc800000006ff */
[----:B------:R0:W1:Y:S01]  /*13f0*/  SYNCS.PHASECHK.TRANS64.TRYWAIT P1, [R3+URZ], R0 ;  /* 0x00000000030075a7 */ /* 0x000062000802017f */
[----:B------:R-:W-:Y:S05]  /*1400*/  @!P0 BRA `(.L_x_15) ;  /* 0x0000000000048947 */ /* 0x000fea0003800000 */
[----:B------:R-:W-:Y:S01]  /*1410*/  BPT.TRAP 0x1 ;  /* 0x000000040000795c */ /* 0x000fe20000300000 */
.L_x_15:
[----:B------:R-:W-:-:S05]  /*1420*/  IMAD.U32 R4, RZ, RZ, UR44 ;  /* 0x0000002cff047e24 */ /* 0x000fca000f8e00ff */
[----:B------:R-:W-:Y:S01]  /*1430*/  ISETP.GE.AND P2, PT, R4, 0x1, PT ;  /* 0x000000010400780c */ /* 0x000fe20003f46270 */
[----:B-1----:R-:W-:-:S12]  /*1440*/  @P1 BRA `(.L_x_16) ;  /* 0x0000000000081947 */ /* 0x002fd80003800000 */
[----:B------:R-:W1:Y:S02]  /*1450*/  SYNCS.PHASECHK.TRANS64.TRYWAIT P1, [R3+URZ], R0 ;  /* 0x00000000030075a7 */ /* 0x000e64000802017f */
[----:B-1----:R-:W-:Y:S05]  /*1460*/  @!P1 BRA `(.L_x_17) ;  /* 0x0000006400549947 */ /* 0x002fea0003800000 */
.L_x_16:
[----:B------:R-:W-:Y:S05]  /*1470*/  WARPSYNC.ALL ;  /* 0x0000000000007948 */ /* 0x000fea0003800000 */
[----:B------:R-:W-:Y:S01]  /*1480*/  UIADD3 UR4, UR46, 0x8100, URZ ;  /* 0x000081002e047890 */ /* 0x000fe2000fffe03f */
[----:B------:R-:W-:Y:S01]  /*1490*/  WARPGROUP.ARRIVE ;  /* 0x00000000000079c5 */ /* 0x000fe20000000000 */
[----:B------:R-:W-:Y:S02]  /*14a0*/  ULEA UR5, UR41, UR45, 0xa ;  /* 0x0000002d29057291 */ /* 0x000fe4000f8e503f */
[----:B------:R-:W-:Y:S01]  /*14b0*/  USHF.R.U32.HI UR4, URZ, 0x4, UR4 ;  /* 0x000000043f047899 */ /* 0x000fe20008011604 */
[----:B------:R-:W-:Y:S01]  /*14c0*/  UMOV UR9, 0x40000040 ;  /* 0x4000004000097882 */ /* 0x000fe20000000000 */
[----:B------:R-:W-:-:S02]  /*14d0*/  UMOV UR11, 0x40000040 ;  /* 0x40000040000b7882 */ /* 0x000fc40000000000 */
[----:B------:R-:W-:Y:S01]  /*14e0*/  ULOP3.LUT UR4, UR4, 0x3fff, URZ, 0xc0, !UPT ;  /* 0x00003fff04047892 */ /* 0x000fe2000f8ec03f */
[----:B------:R-:W-:-:S03]  /*14f0*/  UMOV UR8, UR5 ;  /* 0x0000000500087c82 */ /* 0x000fc60008000000 */
[----:B------:R-:W-:-:S04]  /*1500*/  ULOP3.LUT UR4, UR4, 0x2000000, URZ, 0xfc, !UPT ;  /* 0x0200000004047892 */ /* 0x000fc8000f8efc3f */
[----:B------:R-:W-:-:S07]  /*1510*/  ULEA UR6, UR41, UR4, 0xa ;  /* 0x0000000429067291 */ /* 0x000fce000f8e503f */
[----:B------:R-:W-:Y:S02]  /*1520*/  UMOV UR10, UR6 ;  /* 0x00000006000a7c82 */ /* 0x000fe40008000000 */
[----:B------:R-:W-:Y:S01]  /*1530*/  HGMMA.64x128x16.F32 R24, gdesc[UR8].tnspB, RZ, !UPT, gsb0 ;  /* 0x41e00000081879f0 */ /* 0x000fe2000c0008ff */
[----:B------:R-:W-:Y:S02]  /*1540*/  UIADD3 UR8, UR5, 0x2, URZ ;  /* 0x0000000205087890 */ /* 0x000fe4000fffe03f */
[----:B------:R-:W-:Y:S01]  /*1550*/  UIADD3 UR10, UR6, 0x80, URZ ;  /* 0x00000080060a7890 */ /* 0x000fe2000fffe03f */
[----:B------:R-:W-:Y:S01]  /*1560*/  UMOV UR9, 0x40000040 ;  /* 0x4000004000097882 */ /* 0x000fe20000000000 */
[----:B------:R-:W-:Y:S01]  /*1570*/  UMOV UR11, 0x40000040 ;  /* 0x40000040000b7882 */ /* 0x000fe20000000000 */
[----:B------:R-:W-:Y:S02]  /*1580*/  WARPGROUP.DEPBAR.LE gsb0, 0x0 ;  /* 0x00008000000079c5 */ /* 0x000fe40000010000 */
[----:B------:R-:W-:-:S06]  /*1590*/  WARPGROUP.ARRIVE ;  /* 0x00000000000079c5 */ /* 0x000fcc0000000000 */
[----:B------:R-:W-:Y:S01]  /*15a0*/  HGMMA.64x128x16.F32 R24, gdesc[UR8].tnspB, R24, gsb0 ;  /* 0x41e00000081879f0 */ /* 0x000fe20008000818 */
        /* <DEDUP_REMOVED lines=13> */
[----:B------:R-:W-:Y:S03]  /*1680*/  HGMMA.64x128x16.F32 R24, gdesc[UR8].tnspB, R24, gsb0 ;  /* 0x41e00000081879f0 */ /* 0x000fe60008000818 */
[----:B------:R-:W-:Y:S02]  /*1690*/  WARPGROUP.DEPBAR.LE gsb0, 0x0 ;  /* 0x00008000000079c5 */ /* 0x000fe40000010000 */
[----:B------:R-:W-:Y:S05]  /*16a0*/  @!P2 BRA `(.L_x_18) ;  /* 0x00000004001ca947 */ /* 0x000fea0003800000 */
[----:B------:R-:W-:Y:S01]  /*16b0*/  UIADD3 UR5, UR41, 0x1, URZ ;  /* 0x0000000129057890 */ /* 0x000fe2000fffe03f */
[----:B01----:R-:W-:-:S03]  /*16c0*/  IMAD.U32 R0, RZ, RZ, UR44 ;  /* 0x0000002cff007e24 */ /* 0x003fc6000f8e00ff */
[----:B------:R-:W-:-:S04]  /*16d0*/  UISETP.NE.AND UP0, UPT, UR5, 0x2, UPT ;  /* 0x000000020500788c */ /* 0x000fc8000bf05270 */
[----:B------:R-:W-:Y:S02]  /*16e0*/  USEL UR6, URZ, 0x1, UP0 ;  /* 0x000000013f067887 */ /* 0x000fe40008000000 */
[----:B------:R-:W-:Y:S02]  /*16f0*/  USEL UR5, UR5, URZ, UP0 ;  /* 0x0000003f05057287 */ /* 0x000fe40008000000 */
[----:B------:R-:W-:-:S06]  /*1700*/  ULOP3.LUT UR6, UR40, UR6, URZ, 0x3c, !UPT ;  /* 0x0000000628067292 */ /* 0x000fcc000f8e3c3f */
[----:B------:R-:W-:Y:S01]  /*1710*/  IMAD.U32 R5, RZ, RZ, UR6 ;  /* 0x00000006ff057e24 */ /* 0x000fe2000f8e00ff */
[----:B------:R-:W-:-:S06]  /*1720*/  UMOV UR6, UR41 ;  /* 0x0000002900067c82 */ /* 0x000fcc0008000000 */
.L_x_25:
[----:B01----:R-:W-:Y:S05]  /*1730*/  @!P0 BRA `(.L_x_19) ;  /* 0x0000000000048947 */ /* 0x003fea0003800000 */
[----:B------:R-:W-:Y:S01]  /*1740*/  BPT.TRAP 0x1 ;  /* 0x000000040000795c */ /* 0x000fe20000300000 */
.L_x_19:
[----:B------:R-:W0:Y:S01]  /*1750*/  S2UR UR8, SR_CgaCtaId ;  /* 0x00000000000879c3 */ /* 0x000e220000008800 */
[----:B------:R-:W-:Y:S01]  /*1760*/  UMOV UR7, 0x400 ;  /* 0x0000040000077882 */ /* 0x000fe20000000000 */
[----:B------:R-:W-:Y:S01]  /*1770*/  SHF.L.U32 R3, R5, 0x1f, RZ ;  /* 0x0000001f05037819 */ /* 0x000fe200000006ff */
[----:B0-----:R-:W-:-:S04]  /*1780*/  ULEA UR13, UR8, UR7, 0x18 ;  /* 0x00000007080d7291 */ /* 0x001fc8000f8ec03f */
[----:B------:R-:W-:-:S09]  /*1790*/  ULEA UR7, UR5, UR13, 0x3 ;  /* 0x0000000d05077291 */ /* 0x000fd2000f8e183f */
[----:B------:R0:W1:Y:S01]  /*17a0*/  SYNCS.PHASECHK.TRANS64.TRYWAIT P1, [UR7], R3 ;  /* 0x00000003ff0075a7 */ /* 0x0000620008020147 */
[----:B------:R-:W-:Y:S05]  /*17b0*/  @!P0 BRA `(.L_x_20) ;  /* 0x0000000000048947 */ /* 0x000fea0003800000 */
[----:B------:R-:W-:Y:S01]  /*17c0*/  BPT.TRAP 0x1 ;  /* 0x000000040000795c */ /* 0x000fe20000300000 */
.L_x_20:
[----:B-1----:R-:W-:Y:S05]  /*17d0*/  @P1 BRA `(.L_x_21) ;  /* 0x0000000000081947 */ /* 0x002fea0003800000 */
[----:B------:R-:W1:Y:S02]  /*17e0*/  SYNCS.PHASECHK.TRANS64.TRYWAIT P1, [UR7], R3 ;  /* 0x00000003ff0075a7 */ /* 0x000e640008020147 */
[----:B-1----:R-:W-:Y:S05]  /*17f0*/  @!P1 BRA `(.L_x_22) ;  /* 0x0000006000849947 */ /* 0x002fea0003800000 */
.L_x_21:
[----:B------:R-:W-:Y:S01]  /*1800*/  ULEA UR7, UR5, UR45, 0xa ;  /* 0x0000002d05077291 */ /* 0x000fe2000f8e503f */
[----:B------:R-:W-:Y:S01]  /*1810*/  WARPGROUP.ARRIVE ;  /* 0x00000000000079c5 */ /* 0x000fe20000000000 */
[----:B------:R-:W-:Y:S01]  /*1820*/  ULEA UR12, UR5, UR4, 0xa ;  /* 0x00000004050c7291 */ /* 0x000fe2000f8e503f */
[----:B------:R-:W-:Y:S01]  /*1830*/  UMOV UR9, 0x40000040 ;  /* 0x4000004000097882 */ /* 0x000fe20000000000 */
[----:B------:R-:W-:-:S03]  /*1840*/  UMOV UR11, 0x40000040 ;  /* 0x40000040000b7882 */ /* 0x000fc60000000000 */
[----:B------:R-:W-:Y:S02]  /*1850*/  UMOV UR8, UR7 ;  /* 0x0000000700087c82 */ /* 0x000fe40008000000 */
[----:B------:R-:W-:Y:S02]  /*1860*/  UMOV UR10, UR12 ;  /* 0x0000000c000a7c82 */ /* 0x000fe40008000000 */
[----:B------:R-:W-:Y:S01]  /*1870*/  HGMMA.64x128x16.F32 R24, gdesc[UR8].tnspB, R24, gsb0 ;  /* 0x41e00000081879f0 */ /* 0x000fe20008000818 */
[----:B------:R-:W-:Y:S02]  /*1880*/  UIADD3 UR8, UR7, 0x2, URZ ;  /* 0x0000000207087890 */ /* 0x000fe4000fffe03f */
[----:B------:R-:W-:Y:S01]  /*1890*/  UIADD3 UR10, UR12, 0x80, URZ ;  /* 0x000000800c0a7890 */ /* 0x000fe2000fffe03f */
[----:B------:R-:W-:Y:S01]  /*18a0*/  UMOV UR9, 0x40000040 ;  /* 0x4000004000097882 */ /* 0x000fe20000000000 */
[----:B------:R-:W-:Y:S01]  /*18b0*/  UMOV UR11, 0x40000040 ;  /* 0x40000040000b7882 */ /* 0x000fe20000000000 */
[----:B------:R-:W-:-:S02]  /*18c0*/  WARPGROUP.DEPBAR.LE gsb0, 0x0 ;  /* 0x00008000000079c5 */ /* 0x000fc40000010000 */
        /* <DEDUP_REMOVED lines=18> */
[----:B------:R-:W-:Y:S01]  /*19f0*/  BPT.TRAP 0x1 ;  /* 0x000000040000795c */ /* 0x000fe20000300000 */
.L_x_23:
[----:B------:R-:W-:Y:S01]  /*1a00*/  ULEA UR7, UR6, UR13, 0x3 ;  /* 0x0000000d06077291 */ /* 0x000fe2000f8e183f */
[----:B------:R-:W-:-:S03]  /*1a10*/  ISETP.GT.U32.AND P1, PT, R18, 0x1, PT ;  /* 0x000000011200780c */ /* 0x000fc60003f24070 */
[----:B------:R-:W-:-:S04]  /*1a20*/  UIADD3 UR7, UR7, 0x10, URZ ;  /* 0x0000001007077890 */ /* 0x000fc8000fffe03f */
[----:B------:R-:W-:-:S09]  /*1a30*/  UPRMT UR7, URZ, 0x654, UR7 ;  /* 0x000006543f077896 */ /* 0x000fd20008000007 */
[----:B------:R-:W-:Y:S01]  /*1a40*/  SYNCS.ARRIVE.TRANS64.RED.A1T0 RZ, [UR7], RZ ;  /* 0x000000ffffff79a7 */ /* 0x000fe20008100407 */
[----:B------:R-:W-:Y:S05]  /*1a50*/  @P1 BRA `(.L_x_24) ;  /* 0x0000000000041947 */ /* 0x000fea0003800000 */
[----:B------:R-:W-:Y:S01]  /*1a60*/  BPT.TRAP 0x1 ;  /* 0x000000040000795c */ /* 0x000fe20000300000 */
.L_x_24:
[----:B------:R-:W-:Y:S01]  /*1a70*/  UIADD3 UR5, UR5, 0x1, URZ ;  /* 0x0000000105057890 */ /* 0x000fe2000fffe03f */
[C---:B------:R-:W-:Y:S01]  /*1a80*/  ISETP.GT.AND P1, PT, R0.reuse, 0x1, PT ;  /* 0x000000010000780c */ /* 0x040fe20003f24270 */
[----:B------:R-:W-:Y:S01]  /*1a90*/  UIADD3 UR6, UR6, 0x1, URZ ;  /* 0x0000000106067890 */ /* 0x000fe2000fffe03f */
[----:B------:R-:W-:Y:S01]  /*1aa0*/  VIADD R0, R0, 0xffffffff ;  /* 0xffffffff00007836 */ /* 0x000fe20000000000 */
[----:B------:R-:W-:Y:S02]  /*1ab0*/  UISETP.NE.AND UP0, UPT, UR5, 0x2, UPT ;  /* 0x000000020500788c */ /* 0x000fe4000bf05270 */
[----:B------:R-:W-:Y:S02]  /*1ac0*/  UISETP.NE.AND UP1, UPT, UR6, 0x2, UPT ;  /* 0x000000020600788c */ /* 0x000fe4000bf25270 */
[----:B------:R-:W-:Y:S02]  /*1ad0*/  USEL UR7, URZ, 0x1, UP0 ;  /* 0x000000013f077887 */ /* 0x000fe40008000000 */
[----:B------:R-:W-:-:S02]  /*1ae0*/  USEL UR5, UR5, URZ, UP0 ;  /* 0x0000003f05057287 */ /* 0x000fc40008000000 */
[----:B------:R-:W-:Y:S02]  /*1af0*/  USEL UR6, UR6, URZ, UP1 ;  /* 0x0000003f06067287 */ /* 0x000fe40008800000 */
[----:B------:R-:W-:Y:S01]  /*1b00*/  LOP3.LUT R5, R5, UR7, RZ, 0x3c, !PT ;  /* 0x0000000705057c12 */ /* 0x000fe2000f8e3cff */
[----:B------:R-:W-:Y:S09]  /*1b10*/  @P1 BRA `(.L_x_25) ;  /* 0xfffffffc00041947 */ /* 0x000ff2000383ffff */
.L_x_18:
[----:B01----:R-:W0:Y:S02]  /*1b20*/  LDC R0, c[0x0][0x28c] ;  /* 0x0000a300ff007b82 */ /* 0x003e240000000800 */
[----:B0-----:R-:W-:-:S13]  /*1b30*/  ISETP.GE.AND P1, PT, R0, 0x1, PT ;  /* 0x000000010000780c */ /* 0x001fda0003f26270 */
[----:B------:R-:W-:Y:S05]  /*1b40*/  @!P1 BRA `(.L_x_26) ;  /* 0x0000000000389947 */ /* 0x000fea0003800000 */
[----:B------:R-:W-:Y:S05]  /*1b50*/  @!P0 BRA `(.L_x_27) ;  /* 0x0000000000048947 */ /* 0x000fea0003800000 */
[----:B------:R-:W-:Y:S01]  /*1b60*/  BPT.TRAP 0x1 ;  /* 0x000000040000795c */ /* 0x000fe20000300000 */
.L_x_27:
[----:B------:R-:W0:Y:S01]  /*1b70*/  S2UR UR6, SR_CgaCtaId ;  /* 0x00000000000679c3 */ /* 0x000e220000008800 */
[----:B------:R-:W-:Y:S01]  /*1b80*/  UIADD3 UR4, UR44, UR41, URZ ;  /* 0x000000292c047290 */ /* 0x000fe2000fffe03f */
[----:B------:R-:W-:Y:S01]  /*1b90*/  ISETP.GT.U32.AND P0, PT, R18, 0x1, PT ;  /* 0x000000011200780c */ /* 0x000fe20003f04070 */
[----:B------:R-:W-:Y:S02]  /*1ba0*/  UMOV UR5, 0x400 ;  /* 0x0000040000057882 */ /* 0x000fe40000000000 */
[----:B------:R-:W-:-:S04]  /*1bb0*/  USHF.L.U32 UR4, UR4, 0x3, URZ ;  /* 0x0000000304047899 */ /* 0x000fc8000800063f */
[----:B------:R-:W-:Y:S02]  /*1bc0*/  ULOP3.LUT UR4, UR4, 0x8, URZ, 0xc0, !UPT ;  /* 0x0000000804047892 */ /* 0x000fe4000f8ec03f */
[----:B0-----:R-:W-:-:S04]  /*1bd0*/  ULEA UR5, UR6, UR5, 0x18 ;  /* 0x0000000506057291 */ /* 0x001fc8000f8ec03f */
[----:B------:R-:W-:-:S04]  /*1be0*/  UIADD3 UR4, UR5, 0x10, UR4 ;  /* 0x0000001005047890 */ /* 0x000fc8000fffe004 */
[----:B------:R-:W-:-:S09]  /*1bf0*/  UPRMT UR4, URZ, 0x654, UR4 ;  /* 0x000006543f047896 */ /* 0x000fd20008000004 */
[----:B------:R-:W-:Y:S01]  /*1c00*/  SYNCS.ARRIVE.TRANS64.RED.A1T0 RZ, [UR4], RZ ;  /* 0x000000ffffff79a7 */ /* 0x000fe20008100404 */
[----:B------:R-:W-:Y:S05]  /*1c10*/  @P0 BRA `(.L_x_26) ;  /* 0x0000000000040947 */ /* 0x000fea0003800000 */
[----:B------:R-:W-:Y:S01]  /*1c20*/  BPT.TRAP 0x1 ;  /* 0x000000040000795c */ /* 0x000fe20000300000 */
.L_x_26:
[----:B------:R-:W-:Y:S01]  /*1c30*/  IMAD.SHL.U32 R6, R100, 0x80, RZ ;  /* 0x0000008064067824 */ /* 0x000fe200078e00ff */
[----:B------:R-:W-:Y:S01]  /*1c40*/  ULDC UR6, c[0x0][0x288] ;  /* 0x0000a20000067ab9 */ /* 0x000fe20000000800 */
[----:B------:R-:W-:Y:S01]  /*1c50*/  SHF.R.S32.HI R11, RZ, 0x1f, R99 ;  /* 0x0000001fff0b7819 */ /* 0x000fe20000011463 */
[C---:B------:R-:W-:Y:S01]  /*1c60*/  IMAD.SHL.U32 R10, R101.reuse, 0x80, RZ ;  /* 0x00000080650a7824 */ /* 0x040fe200078e00ff */
[----:B------:R-:W-:Y:S01]  /*1c70*/  ULDC.64 UR4, c[0x0][0x5d0] ;  /* 0x0001740000047ab9 */ /* 0x000fe20000000a00 */
[C---:B------:R-:W-:Y:S01]  /*1c80*/  LOP3.LUT R8, R6.reuse, 0x6, R93, 0xf8, !PT ;  /* 0x0000000606087812 */ /* 0x040fe200078ef85d */
[----:B------:R-:W-:Y:S01]  /*1c90*/  IMAD.WIDE R100, R101, 0x80, R22 ;  /* 0x0000008065647825 */ /* 0x000fe200078e0216 */
[----:B------:R-:W-:Y:S01]  /*1ca0*/  ISETP.GE.AND P0, PT, R6, UR6, PT ;  /* 0x0000000606007c0c */ /* 0x000fe2000bf06270 */
[----:B------:R-:W-:Y:S01]  /*1cb0*/  ULDC UR6, c[0x0][0x284] ;  /* 0x0000a10000067ab9 */ /* 0x000fe20000000800 */
[----:B------:R-:W-:Y:S01]  /*1cc0*/  SHF.R.S32.HI R9, RZ, 0x1f, R8 ;  /* 0x0000001fff097819 */ /* 0x000fe20000011408 */
[----:B------:R-:W-:Y:S01]  /*1cd0*/  IMAD R0, R11, UR4, RZ ;  /* 0x000000040b007c24 */ /* 0x000fe2000f8e02ff */
[----:B------:R-:W-:-:S03]  /*1ce0*/  ISETP.GE.OR P0, PT, R10, UR6, P0 ;  /* 0x000000060a007c0c */ /* 0x000fc60008706670 */
[C---:B------:R-:W-:Y:S02]  /*1cf0*/  IMAD R3, R99.reuse, UR5, R0 ;  /* 0x0000000563037c24 */ /* 0x040fe4000f8e0200 */
[----:B------:R-:W-:Y:S01]  /*1d00*/  IMAD.WIDE.U32 R4, R99, UR4, R8 ;  /* 0x0000000463047c25 */ /* 0x000fe2000f8e0008 */
[----:B------:R-:W-:-:S03]  /*1d10*/  ULDC.64 UR4, c[0x0][0x5c8] ;  /* 0x0001720000047ab9 */ /* 0x000fc60000000a00 */
[----:B------:R-:W-:Y:S02]  /*1d20*/  IMAD R7, R101, UR4, RZ ;  /* 0x0000000465077c24 */ /* 0x000fe4000f8e02ff */
[----:B------:R-:W-:Y:S02]  /*1d30*/  IMAD.IADD R5, R5, 0x1, R3 ;  /* 0x0000000105057824 */ /* 0x000fe400078e0203 */
[C---:B------:R-:W-:Y:S02]  /*1d40*/  IMAD R7, R100.reuse, UR5, R7 ;  /* 0x0000000564077c24 */ /* 0x040fe4000f8e0207 */
[----:B------:R-:W-:-:S04]  /*1d50*/  IMAD.WIDE.U32 R102, R100, UR4, R4 ;  /* 0x0000000464667c25 */ /* 0x000fc8000f8e0004 */
[----:B------:R-:W-:Y:S01]  /*1d60*/  IMAD.MOV.U32 R0, RZ, RZ, -0x1 ;  /* 0xffffffffff007424 */ /* 0x000fe200078e00ff */
[----:B------:R-:W-:Y:S06]  /*1d70*/  @P0 BRA `(.L_x_28) ;  /* 0x00000040001c0947 */ /* 0x000fec0003800000 */
[----:B-----5:R-:W-:Y:S01]  /*1d80*/  FSETP.NEU.AND P0, PT, R88, RZ, PT ;  /* 0x000000ff5800720b */ /* 0x020fe20003f0d000 */
[----:B------:R-:W-:Y:S01]  /*1d90*/  IMAD.IADD R4, R89, 0x1, -R6 ;  /* 0x0000000159047824 */ /* 0x000fe200078e0a06 */
[----:B------:R-:W-:Y:S01]  /*1da0*/  BSSY B0, `(.L_x_28) ;  /* 0x0000404000007945 */ /* 0x000fe20003800000 */
[----:B------:R-:W-:Y:S02]  /*1db0*/  IMAD.IADD R3, R97, 0x1, -R10 ;  /* 0x0000000161037824 */ /* 0x000fe400078e0a0a */
[----:B------:R-:W-:Y:S01]  /*1dc0*/  IMAD.IADD R113, R103, 0x1, R7 ;  /* 0x0000000167717824 */ /* 0x000fe200078e0207 */
[----:B------:R-:W-:-:S04]  /*1dd0*/  ISETP.GT.AND P2, PT, R4, RZ, PT ;  /* 0x000000ff0400720c */ /* 0x000fc80003f44270 */
[----:B------:R-:W-:-:S03]  /*1de0*/  ISETP.GT.AND P1, PT, R3, RZ, P2 ;  /* 0x000000ff0300720c */ /* 0x000fc60001724270 */
[----:B------:R-:W-:Y:S10]  /*1df0*/  @!P0 BRA `(.L_x_29) ;  /* 0x0000002c00288947 */ /* 0x000ff40003800000 */
[----:B------:R-:W0:Y:S01]  /*1e00*/  LDC.64 R106, c[0x0][0x5b8] ;  /* 0x00016e00ff6a7b82 */ /* 0x000e220000000a00 */
[----:B------:R-:W-:-:S07]  /*1e10*/  ULDC.64 UR4, c[0x0][0x5c0] ;  /* 0x0001700000047ab9 */ /* 0x000fce0000000a00 */
[----:B------:R-:W1:Y:S08]  /*1e20*/  LDC.64 R108, c[0x0][0x5b0] ;  /* 0x00016c00ff6c7b82 */ /* 0x000e700000000a00 */
[----:B------:R-:W2:Y:S01]  /*1e30*/  LDC.64 R110, c[0x0][0x5a8] ;  /* 0x00016a00ff6e7b82 */ /* 0x000ea20000000a00 */
[-C--:B0-----:R-:W-:Y:S02]  /*1e40*/  IMAD R6, R11, R106.reuse, RZ ;  /* 0x0000006a0b067224 */ /* 0x081fe400078e02ff */
[----:B------:R-:W-:-:S04]  /*1e50*/  IMAD.WIDE.U32 R104, R99, R106, R8 ;  /* 0x0000006a63687225 */ /* 0x000fc800078e0008 */
[----:B------:R-:W-:Y:S02]  /*1e60*/  IMAD R103, R99, R107, R6 ;  /* 0x0000006b63677224 */ /* 0x000fe400078e0206 */
[-C--:B-1----:R-:W-:Y:S02]  /*1e70*/  IMAD R5, R101, R108.reuse, RZ ;  /* 0x0000006c65057224 */ /* 0x082fe400078e02ff */
[----:B------:R-:W-:Y:S02]  /*1e80*/  IMAD.IADD R13, R105, 0x1, R103 ;  /* 0x00000001690d7824 */ /* 0x000fe400078e0267 */
[----:B------:R-:W-:Y:S02]  /*1e90*/  IMAD.MOV.U32 R12, RZ, RZ, R104 ;  /* 0x000000ffff0c7224 */ /* 0x000fe400078e0068 */
[C---:B------:R-:W-:Y:S02]  /*1ea0*/  IMAD R107, R100.reuse, R109, R5 ;  /* 0x0000006d646b7224 */ /* 0x040fe400078e0205 */
[----:B------:R-:W-:-:S04]  /*1eb0*/  IMAD.WIDE.U32 R6, R100, R108, R12 ;  /* 0x0000006c64067225 */ /* 0x000fc800078e000c */
[----:B------:R-:W-:Y:S01]  /*1ec0*/  IMAD.IADD R5, R7, 0x1, R107 ;  /* 0x0000000107057824 */ /* 0x000fe200078e026b */
[----:B--2---:R-:W-:-:S04]  /*1ed0*/  LEA R14, P0, R6, R110, 0x1 ;  /* 0x0000006e060e7211 */ /* 0x004fc800078008ff */
[----:B------:R-:W-:-:S05]  /*1ee0*/  LEA.HI.X R15, R6, R111, R5, 0x1, P0 ;  /* 0x0000006f060f7211 */ /* 0x000fca00000f0c05 */
[----:B------:R0:W2:Y:S01]  /*1ef0*/  @P1 LDG.E.LTC128B.U16 R5, desc[UR38][R14.64] ;  /* 0x000000260e051981 */ /* 0x0000a2000c1e1520 */
[----:B------:R-:W-:Y:S01]  /*1f00*/  LEA R10, P0, R102, UR4, 0x1 ;  /* 0x00000004660a7c11 */ /* 0x000fe2000f8008ff */
[----:B------:R-:W-:Y:S01]  /*1f10*/  IMAD.WIDE.U32 R6, R100, R108, R8 ;  /* 0x0000006c64067225 */ /* 0x000fe200078e0008 */
[----:B------:R-:W-:Y:S03]  /*1f20*/  BSSY B1, `(.L_x_30) ;  /* 0x0000012000017945 */ /* 0x000fe60003800000 */
[----:B------:R-:W-:Y:S02]  /*1f30*/  IMAD.IADD R7, R107, 0x1, R7 ;  /* 0x000000016b077824 */ /* 0x000fe400078e0207 */
[----:B------:R-:W-:Y:S01]  /*1f40*/  IMAD.WIDE.U32 R20, R99, R106, R6 ;  /* 0x0000006a63147225 */ /* 0x000fe200078e0006 */
[----:B0-----:R-:W-:-:S03]  /*1f50*/  SHF.L.U64.HI R15, R108, 0x3, R109 ;  /* 0x000000036c0f7819 */ /* 0x001fc6000001026d */
[----:B------:R-:W-:Y:S01]  /*1f60*/  IMAD.IADD R7, R103, 0x1, R21 ;  /* 0x0000000167077824 */ /* 0x000fe200078e0215 */
[----:B------:R-:W-:Y:S01]  /*1f70*/  LEA R6, P4, R20, R110, 0x1 ;  /* 0x0000006e14067211 */ /* 0x000fe200078808ff */
[----:B------:R-:W-:-:S03]  /*1f80*/  IMAD.SHL.U32 R14, R108, 0x8, RZ ;  /* 0x000000086c0e7824 */ /* 0x000fc600078e00ff */
[----:B------:R-:W-:Y:S01]  /*1f90*/  LEA.HI.X R7, R20, R111, R7, 0x1, P4 ;  /* 0x0000006f14077211 */ /* 0x000fe200020f0c07 */
[----:B--2---:R-:W-:-:S05]  /*1fa0*/  HADD2.F32 R11, -RZ, R5.H0_H0 ;  /* 0x20000005ff0b7230 */ /* 0x004fca0000004100 */
[----:B------:R-:W-:-:S04]  /*1fb0*/  FMUL R11, R11, R88 ;  /* 0x000000580b0b7220 */ /* 0x000fc80000400000 */
[----:B------:R-:W-:Y:S01]  /*1fc0*/  FFMA R24, R24, R19, R11 ;  /* 0x0000001318187223 */ /* 0x000fe2000000000b */
[----:B------:R-:W-:Y:S02]  /*1fd0*/  LEA.HI.X R11, R102, UR5, R113, 0x1, P0 ;  /* 0x00000005660b7c11 */ /* 0x000fe400080f0c71 */
[----:B------:R-:W-:Y:S02]  /*1fe0*/  ISETP.GT.AND P0, PT, R4, 0x1, PT ;  /* 0x000000010400780c */ /* 0x000fe40003f04270 */
[----:B------:R-:W-:Y:S02]  /*1ff0*/  F2FP.F16.F32.PACK_AB R24, RZ, R24 ;  /* 0x00000018ff18723e */ /* 0x000fe400000000ff */
[----:B------:R-:W-:-:S03]  /*2000*/  ISETP.GT.AND P3, PT, R3, RZ, P0 ;  /* 0x000000ff0300720c */ /* 0x000fc60000764270 */
[----:B------:R0:W-:Y:S10]  /*2010*/  @P1 STG.E.U16 desc[UR38][R10.64], R24 ;  /* 0x000000180a001986 */ /* 0x0001f4000c101526 */
[----:B------:R-:W-:Y:S05]  /*2020*/  @!P3 BRA `(.L_x_31) ;  /* 0x000000000004b947 */ /* 0x000fea0003800000 */
[----:B------:R1:W5:Y:S02]  /*2030*/  LDG.E.LTC128B.U16 R5, desc[UR38][R6.64+0x2] ;  /* 0x0000022606057981 */ /* 0x000364000c1e1520 */
.L_x_31:
[----:B------:R-:W-:Y:S05]  /*2040*/  BSYNC B1 ;  /* 0x0000000000017941 */ /* 0x000fea0003800000 */
.L_x_30:
[----:B-----5:R-:W-:Y:S01]  /*2050*/  HADD2.F32 R101, -RZ, R5.H0_H0 ;  /* 0x20000005ff657230 */ /* 0x020fe20000004100 */
[----:B------:R-:W-:Y:S01]  /*2060*/  ISETP.GT.AND P2, PT, R3, 0x8, P2 ;  /* 0x000000080300780c */ /* 0x000fe20001744270 */
[----:B------:R-:W-:Y:S01]  /*2070*/  IMAD.WIDE.U32 R20, R100, R108, R14 ;  /* 0x0000006c64147225 */ /* 0x000fe200078e000e */
[----:B0-----:R-:W-:-:S03]  /*2080*/  PRMT R24, R5, 0x7610, R24 ;  /* 0x0000761005187816 */ /* 0x001fc60000000018 */
[----:B------:R-:W-:Y:S01]  /*2090*/  FMUL R12, R101, R88 ;  /* 0x00000058650c7220 */ /* 0x000fe20000400000 */
[----:B------:R-:W-:Y:S01]  /*20a0*/  IMAD.IADD R107, R107, 0x1, R21 ;  /* 0x000000016b6b7824 */ /* 0x000fe200078e0215 */
[----:B------:R-:W-:Y:S02]  /*20b0*/  IADD3 R104, P1, R104, R20, RZ ;  /* 0x0000001468687210 */ /* 0x000fe40007f3e0ff */
[----:B------:R-:W-:-:S03]  /*20c0*/  FFMA R12, R25, R19, R12 ;  /* 0x00000013190c7223 */ /* 0x000fc6000000000c */
[----:B------:R-:W-:Y:S01]  /*20d0*/  IMAD.X R13, R107, 0x1, R13, P1 ;  /* 0x000000016b0d7824 */ /* 0x000fe200008e060d */
[C---:B------:R-:W-:Y:S02]  /*20e0*/  LEA R14, P1, R104.reuse, R110, 0x1 ;  /* 0x0000006e680e7211 */ /* 0x040fe400078208ff */
[----:B------:R-:W-:Y:S02]  /*20f0*/  F2FP.F16.F32.PACK_AB R12, RZ, R12 ;  /* 0x0000000cff0c723e */ /* 0x000fe400000000ff */
[----:B------:R-:W-:Y:S02]  /*2100*/  LEA.HI.X R15, R104, R111, R13, 0x1, P1 ;  /* 0x0000006f680f7211 */ /* 0x000fe400008f0c0d */
[----:B------:R-:W-:-:S05]  /*2110*/  PRMT R21, R12, 0x7610, R21 ;  /* 0x000076100c157816 */ /* 0x000fca0000000015 */
[----:B------:R0:W-:Y:S04]  /*2120*/  @P3 STG.E.U16 desc[UR38][R10.64+0x2], R21 ;  /* 0x000002150a003986 */ /* 0x0001e8000c101526 */
[----:B------:R-:W2:Y:S01]  /*2130*/  @P2 LDG.E.LTC128B.U16 R24, desc[UR38][R14.64] ;  /* 0x000000260e182981 */ /* 0x000ea2000c1e1520 */
[----:B------:R-:W-:Y:S01]  /*2140*/  IADD3 R20, P1, R8, R20, RZ ;  /* 0x0000001408147210 */ /* 0x000fe20007f3e0ff */
[----:B------:R-:W-:Y:S01]  /*2150*/  BSSY B1, `(.L_x_32) ;  /* 0x0000011000017945 */ /* 0x000fe20003800000 */
[C---:B------:R-:W-:Y:S02]  /*2160*/  SHF.L.U64.HI R13, R92.reuse, 0x1, R91 ;  /* 0x000000015c0d7819 */ /* 0x040fe4000001025b */
[----:B------:R-:W-:Y:S01]  /*2170*/  ISETP.GT.AND P0, PT, R3, 0x8, P0 ;  /* 0x000000080300780c */ /* 0x000fe20000704270 */
[----:B0-----:R-:W-:Y:S01]  /*2180*/  IMAD.X R21, R9, 0x1, R107, P1 ;  /* 0x0000000109157824 */ /* 0x001fe200008e066b */
[----:B------:R-:W-:Y:S01]  /*2190*/  LEA R12, P1, R92, R10, 0x1 ;  /* 0x0000000a5c0c7211 */ /* 0x000fe200078208ff */
[----:B------:R-:W-:-:S04]  /*21a0*/  IMAD.WIDE.U32 R20, R99, R106, R20 ;  /* 0x0000006a63147225 */ /* 0x000fc800078e0014 */
[----:B------:R-:W-:Y:S01]  /*21b0*/  IMAD.X R13, R13, 0x1, R11, P1 ;  /* 0x000000010d0d7824 */ /* 0x000fe200008e060b */
[----:B------:R-:W-:Y:S01]  /*21c0*/  LEA R8, P3, R20, R110, 0x1 ;  /* 0x0000006e14087211 */ /* 0x000fe200078608ff */
[----:B------:R-:W-:-:S05]  /*21d0*/  IMAD.IADD R9, R103, 0x1, R21 ;  /* 0x0000000167097824 */ /* 0x000fca00078e0215 */
[----:B------:R-:W-:Y:S01]  /*21e0*/  LEA.HI.X R9, R20, R111, R9, 0x1, P3 ;  /* 0x0000006f14097211 */ /* 0x000fe200018f0c09 */
[----:B--2---:R-:W-:-:S05]  /*21f0*/  HADD2.F32 R5, -RZ, R24.H0_H0 ;  /* 0x20000018ff057230 */ /* 0x004fca0000004100 */
[----:B------:R-:W-:-:S04]  /*2200*/  FMUL R5, R5, R88 ;  /* 0x0000005805057220 */ /* 0x000fc80000400000 */
[----:B------:R-:W-:-:S05]  /*2210*/  FFMA R5, R26, R19, R5 ;  /* 0x000000131a057223 */ /* 0x000fca0000000005 */
[----:B------:R-:W-:-:S05]  /*2220*/  F2FP.F16.F32.PACK_AB R5, RZ, R5 ;  /* 0x00000005ff05723e */ /* 0x000fca00000000ff */
[----:B------:R0:W-:Y:S01]  /*2230*/  @P2 STG.E.U16 desc[UR38][R12.64], R5 ;  /* 0x000000050c002986 */ /* 0x0001e2000c101526 */
[----:B------:R-:W-:Y:S05]  /*2240*/  @!P0 BRA `(.L_x_33) ;  /* 0x0000000000048947 */ /* 0x000fea0003800000 */
[----:B------:R2:W5:Y:S02]  /*2250*/  LDG.E.LTC128B.U16 R24, desc[UR38][R8.64+0x2] ;  /* 0x0000022608187981 */ /* 0x000564000c1e1520 */
.L_x_33:
[----:B------:R-:W-:Y:S05]  /*2260*/  BSYNC B1 ;  /* 0x0000000000017941 */ /* 0x000fea0003800000 */
.L_x_32:
[----:B0----5:R-:W-:Y:S01]  /*2270*/  HADD2.F32 R5, -RZ, R24.H0_H0 ;  /* 0x20000018ff057230 */ /* 0x021fe20000004100 */
[----:B------:R-:W-:Y:S01]  /*2280*/  ISETP.GT.AND P1, PT, R4, 0x8, PT ;  /* 0x000000080400780c */ /* 0x000fe20003f24270 */
[----:B------:R-:W-:Y:S03]  /*2290*/  BSSY B1, `(.L_x_34) ;  /* 0x0000008000017945 */ /* 0x000fe60003800000 */
[----:B------:R-:W-:Y:S01]  /*22a0*/  FMUL R14, R5, R88 ;  /* 0x00000058050e7220 */ /* 0x000fe20000400000 */
[----:B------:R-:W-:-:S03]  /*22b0*/  ISETP.GT.AND P2, PT, R3, RZ, P1 ;  /* 0x000000ff0300720c */ /* 0x000fc60000f44270 */
[----:B------:R-:W-:-:S05]  /*22c0*/  FFMA R14, R27, R19, R14 ;  /* 0x000000131b0e7223 */ /* 0x000fca000000000e */
[----:B------:R-:W-:-:S05]  /*22d0*/  F2FP.F16.F32.PACK_AB R14, RZ, R14 ;  /* 0x0000000eff0e723e */ /* 0x000fca00000000ff */
[----:B------:R0:W-:Y:S01]  /*22e0*/  @P0 STG.E.U16 desc[UR38][R12.64+0x2], R14 ;  /* 0x0000020e0c000986 */ /* 0x0001e2000c101526 */
[----:B------:R-:W-:Y:S05]  /*22f0*/  @!P2 BRA `(.L_x_35) ;  /* 0x000000000004a947 */ /* 0x000fea0003800000 */
[----:B------:R3:W5:Y:S02]  /*2300*/  LDG.E.LTC128B.U16 R24, desc[UR38][R6.64+0x10] ;  /* 0x0000102606187981 */ /* 0x000764000c1e1520 */
.L_x_35:
[----:B------:R-:W-:Y:S05]  /*2310*/  BSYNC B1 ;  /* 0x0000000000017941 */ /* 0x000fea0003800000 */
.L_x_34:
[----:B-----5:R-:W-:Y:S01]  /*2320*/  HADD2.F32 R5, -RZ, R24.H0_H0 ;  /* 0x20000018ff057230 */ /* 0x020fe20000004100 */
        /* <DEDUP_REMOVED lines=9> */
.L_x_37:
[----:B------:R-:W-:Y:S05]  /*23c0*/  BSYNC B1 ;  /* 0x0000000000017941 */ /* 0x000fea0003800000 */
.L_x_36:
[----:B----45:R-:W-:Y:S01]  /*23d0*/  HADD2.F32 R5, -RZ, R24.H0_H0 ;  /* 0x20000018ff057230 */ /* 0x030fe20000004100 */
[----:B------:R-:W-:Y:S01]  /*23e0*/  ISETP.GT.AND P1, PT, R3, 0x8, P1 ;  /* 0x000000080300780c */ /* 0x000fe20000f24270 */
[----:B------:R-:W-:Y:S03]  /*23f0*/  BSSY B1, `(.L_x_38) ;  /* 0x0000007000017945 */ /* 0x000fe60003800000 */
[----:B0-----:R-:W-:-:S04]  /*2400*/  FMUL R14, R5, R88 ;  /* 0x00000058050e7220 */ /* 0x001fc80000400000 */
[----:B------:R-:W-:-:S05]  /*2410*/  FFMA R14, R29, R19, R14 ;  /* 0x000000131d0e7223 */ /* 0x000fca000000000e */
[----:B------:R-:W-:-:S05]  /*2420*/  F2FP.F16.F32.PACK_AB R14, RZ, R14 ;  /* 0x0000000eff0e723e */ /* 0x000fca00000000ff */
[----:B------:R0:W-:Y:S01]  /*2430*/  @P3 STG.E.U16 desc[UR38][R10.64+0x12], R14 ;  /* 0x0000120e0a003986 */ /* 0x0001e2000c101526 */
[----:B------:R-:W-:Y:S05]  /*2440*/  @!P1 BRA `(.L_x_39) ;  /* 0x0000000000049947 */ /* 0x000fea0003800000 */
[----:B------:R4:W5:Y:S02]  /*2450*/  LDG.E.LTC128B.U16 R24, desc[UR38][R8.64+0x10] ;  /* 0x0000102608187981 */ /* 0x000964000c1e1520 */
.L_x_39:
[----:B------:R-:W-:Y:S05]  /*2460*/  BSYNC B1 ;  /* 0x0000000000017941 */ /* 0x000fea0003800000 */
.L_x_38:
[----:B-----5:R-:W-:Y:S01]  /*2470*/  HADD2.F32 R5, -RZ, R24.H0_H0 ;  /* 0x20000018ff057230 */ /* 0x020fe20000004100 */
[----:B------:R-:W-:Y:S01]  /*2480*/  ISETP.GT.AND P0, PT, R3, 0x8, P0 ;  /* 0x000000080300780c */ /* 0x000fe20000704270 */
[----:B------:R-:W-:Y:S03]  /*2490*/  BSSY B1, `(.L_x_40) ;  /* 0x0000007000017945 */ /* 0x000fe60003800000 */
[----:B------:R-:W-:-:S04]  /*24a0*/  FMUL R5, R5, R88 ;  /* 0x0000005805057220 */ /* 0x000fc80000400000 */
[----:B------:R-:W-:-:S05]  /*24b0*/  FFMA R5, R30, R19, R5 ;  /* 0x000000131e057223 */ /* 0x000fca0000000005 */
[----:B------:R-:W-:-:S05]  /*24c0*/  F2FP.F16.F32.PACK_AB R5, RZ, R5 ;  /* 0x00000005ff05723e */ /* 0x000fca00000000ff */
[----:B------:R0:W-:Y:S01]  /*24d0*/  @P1 STG.E.U16 desc[UR38][R12.64+0x10], R5 ;  /* 0x000010050c001986 */ /* 0x0001e2000c101526 */
[----:B------:R-:W-:Y:S05]  /*24e0*/  @!P0 BRA `(.L_x_41) ;  /* 0x0000000000048947 */ /* 0x000fea0003800000 */
[----:B------:R0:W5:Y:S02]  /*24f0*/  LDG.E.LTC128B.U16 R24, desc[UR38][R8.64+0x12] ;  /* 0x0000122608187981 */ /* 0x000164000c1e1520 */
.L_x_41:
[----:B------:R-:W-:Y:S05]  /*2500*/  BSYNC B1 ;  /* 0x0000000000017941 */ /* 0x000fea0003800000 */
.L_x_40:
        /* <DEDUP_REMOVED lines=10> */
.L_x_43:
[----:B------:R-:W-:Y:S05]  /*25b0*/  BSYNC B1 ;  /* 0x0000000000017941 */ /* 0x000fea0003800000 */
.L_x_42:
        /* <DEDUP_REMOVED lines=10> */
.L_x_45:
[----:B------:R-:W-:Y:S05]  /*2660*/  BSYNC B1 ;  /* 0x0000000000017941 */ /* 0x000fea0003800000 */
.L_x_44:
[----:B0----5:R-:W-:Y:S01]  /*2670*/  HADD2.F32 R5, -RZ, R24.H0_H0 ;  /* 0x20000018ff057230 */ /* 0x021fe20000004100 */
        /* <DEDUP_REMOVED lines=8> */
.L_x_47:
[----:B------:R-:W-:Y:S05]  /*2700*/  BSYNC B1 ;  /* 0x0000000000017941 */ /* 0x000fea0003800000 */
.L_x_46:
        /* <DEDUP_REMOVED lines=9> */
.L_x_49:
[----:B------:R-:W-:Y:S05]  /*27a0*/  BSYNC B1 ;  /* 0x0000000000017941 */ /* 0x000fea0003800000 */
.L_x_48:
        /* <DEDUP_REMOVED lines=10> */
.L_x_51:
[----:B------:R-:W-:Y:S05]  /*2850*/  BSYNC B1 ;  /* 0x0000000000017941 */ /* 0x000fea0003800000 */
.L_x_50:
        /* <DEDUP_REMOVED lines=10> */
.L_x_53:
[----:B------:R-:W-:Y:S05]  /*2900*/  BSYNC B1 ;  /* 0x0000000000017941 */ /* 0x000fea0003800000 */
.L_x_52:
        /* <DEDUP_REMOVED lines=9> */
.L_x_55:
[----:B------:R-:W-:Y:S05]  /*29a0*/  BSYNC B1 ;  /* 0x0000000000017941 */ /* 0x000fea0003800000 */
.L_x_54:
        /* <DEDUP_REMOVED lines=9> */
.L_x_57:
[----:B------:R-:W-:Y:S05]  /*2a40*/  BSYNC B1 ;  /* 0x0000000000017941 */ /* 0x000fea0003800000 */
.L_x_56:
        /* <DEDUP_REMOVED lines=10> */
.L_x_59:
[----:B------:R-:W-:Y:S05]  /*2af0*/  BSYNC B1 ;  /* 0x0000000000017941 */ /* 0x000fea0003800000 */
.L_x_58:
        /* <DEDUP_REMOVED lines=10> */
.L_x_61:
[----:B------:R-:W-:Y:S05]  /*2ba0*/  BSYNC B1 ;  /* 0x0000000000017941 */ /* 0x000fea0003800000 */
.L_x_60:
        /* <DEDUP_REMOVED lines=9> */
.L_x_63:
[----:B------:R-:W-:Y:S05]  /*2c40*/  BSYNC B1 ;  /* 0x0000000000017941 */ /* 0x000fea0003800000 */
.L_x_62:
        /* <DEDUP_REMOVED lines=9> */
.L_x_65:
[----:B------:R-:W-:Y:S05]  /*2ce0*/  BSYNC B1 ;  /* 0x0000000000017941 */ /* 0x000fea0003800000 */
.L_x_64:
        /* <DEDUP_REMOVED lines=10> */
.L_x_67:
[----:B------:R-:W-:Y:S05]  /*2d90*/  BSYNC B1 ;  /* 0x0000000000017941 */ /* 0x000fea0003800000 */
.L_x_66:
        /* <DEDUP_REMOVED lines=10> */
.L_x_69:
[----:B------:R-:W-:Y:S05]  /*2e40*/  BSYNC B1 ;  /* 0x0000000000017941 */ /* 0x000fea0003800000 */
.L_x_68:
        /* <DEDUP_REMOVED lines=9> */
.L_x_71:
[----:B------:R-:W-:Y:S05]  /*2ee0*/  BSYNC B1 ;  /* 0x0000000000017941 */ /* 0x000fea0003800000 */
.L_x_70:
        /* <DEDUP_REMOVED lines=9> */
.L_x_73:
[----:B------:R-:W-:Y:S05]  /*2f80*/  BSYNC B1 ;  /* 0x0000000000017941 */ /* 0x000fea0003800000 */
.L_x_72:
        /* <DEDUP_REMOVED lines=10> */
.L_x_75:
[----:B------:R-:W-:Y:S05]  /*3030*/  BSYNC B1 ;  /* 0x0000000000017941 */ /* 0x000fea0003800000 */
.L_x_74:
        /* <DEDUP_REMOVED lines=10> */
.L_x_77:
[----:B------:R-:W-:Y:S05]  /*30e0*/  BSYNC B1 ;  /* 0x0000000000017941 */ /* 0x000fea0003800000 */
.L_x_76:
        /* <DEDUP_REMOVED lines=9> */
.L_x_79:
[----:B------:R-:W-:Y:S05]  /*3180*/  BSYNC B1 ;  /* 0x0000000000017941 */ /* 0x000fea0003800000 */
.L_x_78:
        /* <DEDUP_REMOVED lines=9> */
.L_x_81:
[----:B------:R-:W-:Y:S05]  /*3220*/  BSYNC B1 ;  /* 0x0000000000017941 */ /* 0x000fea0003800000 */
.L_x_80:
        /* <DEDUP_REMOVED lines=10> */
.L_x_83:
[----:B------:R-:W-:Y:S05]  /*32d0*/  BSYNC B1 ;  /* 0x0000000000017941 */ /* 0x000fea0003800000 */
.L_x_82:
        /* <DEDUP_REMOVED lines=10> */
.L_x_85:
[----:B------:R-:W-:Y:S05]  /*3380*/  BSYNC B1 ;  /* 0x0000000000017941 */ /* 0x000fea0003800000 */
.L_x_84:
        /* <DEDUP_REMOVED lines=9> */
.L_x_87:
[----:B------:R-:W-:Y:S05]  /*3420*/  BSYNC B1 ;  /* 0x0000000000017941 */ /* 0x000fea0003800000 */
.L_x_86:
        /* <DEDUP_REMOVED lines=9> */
.L_x_89:
[----:B------:R-:W-:Y:S05]  /*34c0*/  BSYNC B1 ;  /* 0x0000000000017941 */ /* 0x000fea0003800000 */
.L_x_88:
        /* <DEDUP_REMOVED lines=10> */
.L_x_91:
[----:B------:R-:W-:Y:S05]  /*3570*/  BSYNC B1 ;  /* 0x0000000000017941 */ /* 0x000fea0003800000 */
.L_x_90:
        /* <DEDUP_REMOVED lines=10> */
.L_x_93:
[----:B------:R-:W-:Y:S05]  /*3620*/  BSYNC B1 ;  /* 0x0000000000017941 */ /* 0x000fea0003800000 */
.L_x_92:
        /* <DEDUP_REMOVED lines=9> */
.L_x_95:
[----:B------:R-:W-:Y:S05]  /*36c0*/  BSYNC B1 ;  /* 0x0000000000017941 */ /* 0x000fea0003800000 */
.L_x_94:
        /* <DEDUP_REMOVED lines=9> */
.L_x_97:
[----:B------:R-:W-:Y:S05]  /*3760*/  BSYNC B1 ;  /* 0x0000000000017941 */ /* 0x000fea0003800000 */
.L_x_96:
        /* <DEDUP_REMOVED lines=10> */
.L_x_99:
[----:B------:R-:W-:Y:S05]  /*3810*/  BSYNC B1 ;  /* 0x0000000000017941 */ /* 0x000fea0003800000 */
.L_x_98:
        /* <DEDUP_REMOVED lines=10> */
.L_x_101:
[----:B------:R-:W-:Y:S05]  /*38c0*/  BSYNC B1 ;  /* 0x0000000000017941 */ /* 0x000fea0003800000 */
.L_x_100:
        /* <DEDUP_REMOVED lines=9> */
.L_x_103:
[----:B------:R-:W-:Y:S05]  /*3960*/  BSYNC B1 ;  /* 0x0000000000017941 */ /* 0x000fea0003800000 */
.L_x_102:
        /* <DEDUP_REMOVED lines=9> */
.L_x_105:
[----:B------:R-:W-:Y:S05]  /*3a00*/  BSYNC B1 ;  /* 0x0000000000017941 */ /* 0x000fea0003800000 */
.L_x_104:
        /* <DEDUP_REMOVED lines=10> */
.L_x_107:
[----:B------:R-:W-:Y:S05]  /*3ab0*/  BSYNC B1 ;  /* 0x0000000000017941 */ /* 0x000fea0003800000 */
.L_x_106:
        /* <DEDUP_REMOVED lines=10> */
.L_x_109:
[----:B------:R-:W-:Y:S05]  /*3b60*/  BSYNC B1 ;  /* 0x0000000000017941 */ /* 0x000fea0003800000 */
.L_x_108:
        /* <DEDUP_REMOVED lines=9> */
.L_x_111:
[----:B------:R-:W-:Y:S05]  /*3c00*/  BSYNC B1 ;  /* 0x0000000000017941 */ /* 0x000fea0003800000 */
.L_x_110:
        /* <DEDUP_REMOVED lines=9> */
.L_x_113:
[----:B------:R-:W-:Y:S05]  /*3ca0*/  BSYNC B1 ;  /* 0x0000000000017941 */ /* 0x000fea0003800000 */
.L_x_112:
        /* <DEDUP_REMOVED lines=10> */
.L_x_115:
[----:B------:R-:W-:Y:S05]  /*3d50*/  BSYNC B1 ;  /* 0x0000000000017941 */ /* 0x000fea0003800000 */
.L_x_114:
        /* <DEDUP_REMOVED lines=10> */
.L_x_117:
[----:B------:R-:W-:Y:S05]  /*3e00*/  BSYNC B1 ;  /* 0x0000000000017941 */ /* 0x000fea0003800000 */
.L_x_116:
        /* <DEDUP_REMOVED lines=9> */
.L_x_119:
[----:B------:R-:W-:Y:S05]  /*3ea0*/  BSYNC B1 ;  /* 0x0000000000017941 */ /* 0x000fea0003800000 */
.L_x_118:
        /* <DEDUP_REMOVED lines=9> */
.L_x_121:
[----:B------:R-:W-:Y:S05]  /*3f40*/  BSYNC B1 ;  /* 0x0000000000017941 */ /* 0x000fea0003800000 */
.L_x_120:
        /* <DEDUP_REMOVED lines=10> */
.L_x_123:
[----:B------:R-:W-:Y:S05]  /*3ff0*/  BSYNC B1 ;  /* 0x0000000000017941 */ /* 0x000fea0003800000 */
.L_x_122:
        /* <DEDUP_REMOVED lines=10> */
.L_x_125:
[----:B------:R-:W-:Y:S05]  /*40a0*/  BSYNC B1 ;  /* 0x0000000000017941 */ /* 0x000fea0003800000 */
.L_x_124:
        /* <DEDUP_REMOVED lines=9> */
.L_x_127:
[----:B------:R-:W-:Y:S05]  /*4140*/  BSYNC B1 ;  /* 0x0000000000017941 */ /* 0x000fea0003800000 */
.L_x_126:
        /* <DEDUP_REMOVED lines=9> */
.L_x_129:
[----:B------:R-:W-:Y:S05]  /*41e0*/  BSYNC B1 ;  /* 0x0000000000017941 */ /* 0x000fea0003800000 */
.L_x_128:
        /* <DEDUP_REMOVED lines=10> */
.L_x_131:
[----:B------:R-:W-:Y:S05]  /*4290*/  BSYNC B1 ;  /* 0x0000000000017941 */ /* 0x000fea0003800000 */
.L_x_130:
        /* <DEDUP_REMOVED lines=10> */
.L_x_133:
[----:B------:R-:W-:Y:S05]  /*4340*/  BSYNC B1 ;  /* 0x0000000000017941 */ /* 0x000fea0003800000 */
.L_x_132:
        /* <DEDUP_REMOVED lines=9> */
.L_x_135:
[----:B------:R-:W-:Y:S05]  /*43e0*/  BSYNC B1 ;  /* 0x0000000000017941 */ /* 0x000fea0003800000 */
.L_x_134:
        /* <DEDUP_REMOVED lines=9> */
.L_x_137:
[----:B------:R-:W-:Y:S05]  /*4480*/  BSYNC B1 ;  /* 0x0000000000017941 */ /* 0x000fea0003800000 */
.L_x_136:
        /* <DEDUP_REMOVED lines=10> */
.L_x_139:
[----:B------:R-:W-:Y:S05]  /*4530*/  BSYNC B1 ;  /* 0x0000000000017941 */ /* 0x000fea0003800000 */
.L_x_138:
        /* <DEDUP_REMOVED lines=10> */
.L_x_141:
[----:B------:R-:W-:Y:S05]  /*45e0*/  BSYNC B1 ;  /* 0x0000000000017941 */ /* 0x000fea0003800000 */
.L_x_140:
        /* <DEDUP_REMOVED lines=9> */
.L_x_143:
[----:B------:R-:W-:Y:S05]  /*4680*/  BSYNC B1 ;  /* 0x0000000000017941 */ /* 0x000fea0003800000 */
.L_x_142:
        /* <DEDUP_REMOVED lines=9> */
.L_x_145:
[----:B------:R-:W-:Y:S05]  /*4720*/  BSYNC B1 ;  /* 0x0000000000017941 */ /* 0x000fea0003800000 */
.L_x_144:
        /* <DEDUP_REMOVED lines=10> */
.L_x_147:
[----:B------:R-:W-:Y:S05]  /*47d0*/  BSYNC B1 ;  /* 0x0000000000017941 */ /* 0x000fea0003800000 */
.L_x_146:
[----:B-----5:R-:W-:Y:S01]  /*47e0*/  HADD2.F32 R5, -RZ, R24.H0_H0 ;  /* 0x20000018ff057230 */ /* 0x020fe20000004100 */
[----:B------:R-:W-:Y:S01]  /*47f0*/  ISETP.GT.AND P0, PT, R4, 0x79, PT ;  /* 0x000000790400780c */ /* 0x000fe20003f04270 */
[----:B------:R-:W-:Y:S01]  /*4800*/  @P2 IMAD.MOV.U32 R4, RZ, RZ, R10 ;  /* 0x000000ffff042224 */ /* 0x000fe200078e000a */
[----:B------:R-:W-:Y:S02]  /*4810*/  BSSY B1, `(.L_x_148) ;  /* 0x000000a000017945 */ /* 0x000fe40003800000 */
[----:B------:R-:W-:Y:S01]  /*4820*/  FMUL R5, R5, R88 ;  /* 0x0000005805057220 */ /* 0x000fe20000400000 */
[----:B------:R-:W-:-:S03]  /*4830*/  ISETP.GT.AND P3, PT, R3, RZ, P0 ;  /* 0x000000ff0300720c */ /* 0x000fc60000764270 */
[----:B------:R-:W-:-:S05]  /*4840*/  FFMA R5, R84, R19, R5 ;  /* 0x0000001354057223 */ /* 0x000fca0000000005 */
[----:B------:R-:W-:-:S04]  /*4850*/  F2FP.F16.F32.PACK_AB R5, RZ, R5 ;  /* 0x00000005ff05723e */ /* 0x000fc800000000ff */
[----:B0-----:R-:W-:Y:S01]  /*4860*/  PRMT R14, R5, 0x7610, R14 ;  /* 0x00007610050e7816 */ /* 0x001fe2000000000e */
[----:B------:R-:W-:-:S05]  /*4870*/  @P2 IMAD.MOV.U32 R5, RZ, RZ, R11 ;  /* 0x000000ffff052224 */ /* 0x000fca00078e000b */
[----:B------:R0:W-:Y:S01]  /*4880*/  @P2 STG.E.U16 desc[UR38][R4.64+0xf0], R14 ;  /* 0x0000f00e04002986 */ /* 0x0001e2000c101526 */
[----:B------:R-:W-:Y:S05]  /*4890*/  @!P3 BRA `(.L_x_149) ;  /* 0x000000000004b947 */ /* 0x000fea0003800000 */
[----:B------:R0:W5:Y:S02]  /*48a0*/  LDG.E.LTC128B.U16 R24, desc[UR38][R6.64+0xf2] ;  /* 0x0000f22606187981 */ /* 0x000164000c1e1520 */
.L_x_149:
[----:B------:R-:W-:Y:S05]  /*48b0*/  BSYNC B1 ;  /* 0x0000000000017941 */ /* 0x000fea0003800000 */
.L_x_148:
        /* <DEDUP_REMOVED lines=9> */
.L_x_151:
[----:B------:R-:W-:Y:S05]  /*4950*/  BSYNC B1 ;  /* 0x0000000000017941 */ /* 0x000fea0003800000 */
.L_x_150:
[----:B-----5:R-:W-:Y:S01]  /*4960*/  HADD2.F32 R5, -RZ, R24.H0_H0 ;  /* 0x20000018ff057230 */ /* 0x020fe20000004100 */
[----:B------:R-:W-:Y:S01]  /*4970*/  ISETP.GT.AND P0, PT, R3, 0x8, P0 ;  /* 0x000000080300780c */ /* 0x000fe20000704270 */
[----:B0-----:R-:W-:Y:S01]  /*4980*/  @P1 IMAD.MOV.U32 R4, RZ, RZ, R12 ;  /* 0x000000ffff041224 */ /* 0x001fe200078e000c */
[----:B------:R-:W-:Y:S02]  /*4990*/  BSSY B1, `(.L_x_152) ;  /* 0x0000009000017945 */ /* 0x000fe40003800000 */
[----:B------:R-:W-:-:S04]  /*49a0*/  FMUL R5, R5, R88 ;  /* 0x0000005805057220 */ /* 0x000fc80000400000 */
[----:B------:R-:W-:-:S05]  /*49b0*/  FFMA R5, R86, R19, R5 ;  /* 0x0000001356057223 */ /* 0x000fca0000000005 */
[----:B------:R-:W-:-:S04]  /*49c0*/  F2FP.F16.F32.PACK_AB R5, RZ, R5 ;  /* 0x00000005ff05723e */ /* 0x000fc800000000ff */
[----:B-1-3--:R-:W-:Y:S01]  /*49d0*/  PRMT R6, R5, 0x7610, R6 ;  /* 0x0000761005067816 */ /* 0x00afe20000000006 */
[----:B------:R-:W-:-:S05]  /*49e0*/  @P1 IMAD.MOV.U32 R5, RZ, RZ, R13 ;  /* 0x000000ffff051224 */ /* 0x000fca00078e000d */
[----:B------:R0:W-:Y:S01]  /*49f0*/  @P1 STG.E.U16 desc[UR38][R4.64+0xf0], R6 ;  /* 0x0000f00604001986 */ /* 0x0001e2000c101526 */
[----:B------:R-:W-:Y:S05]  /*4a00*/  @!P0 BRA `(.L_x_153) ;  /* 0x0000000000048947 */ /* 0x000fea0003800000 */
[----:B------:R1:W5:Y:S02]  /*4a10*/  LDG.E.LTC128B.U16 R24, desc[UR38][R8.64+0xf2] ;  /* 0x0000f22608187981 */ /* 0x000364000c1e1520 */
.L_x_153:
[----:B------:R-:W-:Y:S05]  /*4a20*/  BSYNC B1 ;  /* 0x0000000000017941 */ /* 0x000fea0003800000 */
.L_x_152:
[----:B------:R-:W-:Y:S05]  /*4a30*/  @!P0 BRA `(.L_x_154) ;  /* 0x0000001000e88947 */ /* 0x000fea0003800000 */
[----:B-----5:R-:W-:-:S05]  /*4a40*/  HADD2.F32 R3, -RZ, R24.H0_H0 ;  /* 0x20000018ff037230 */ /* 0x020fca0000004100 */
[----:B0-----:R-:W-:-:S04]  /*4a50*/  FMUL R4, R3, R88 ;  /* 0x0000005803047220 */ /* 0x001fc80000400000 */
[----:B------:R-:W-:-:S05]  /*4a60*/  FFMA R4, R87, R19, R4 ;  /* 0x0000001357047223 */ /* 0x000fca0000000004 */
[----:B------:R-:W-:-:S05]  /*4a70*/  F2FP.F16.F32.PACK_AB R4, RZ, R4 ;  /* 0x00000004ff04723e */ /* 0x000fca00000000ff */
[----:B------:R3:W-:Y:S01]  /*4a80*/  STG.E.U16 desc[UR38][R12.64+0xf2], R4 ;  /* 0x0000f2040c007986 */ /* 0x0007e2000c101526 */
[----:B------:R-:W-:Y:S05]  /*4a90*/  BRA `(.L_x_154) ;  /* 0x0000001000d07947 */ /* 0x000fea0003800000 */
.L_x_29:
[----:B------:R-:W-:Y:S01]  /*4aa0*/  ISETP.GT.AND P3, PT, R4, 0x1, PT ;  /* 0x000000010400780c */ /* 0x000fe20003f64270 */
[----:B------:R-:W-:Y:S01]  /*4ab0*/  ULDC.64 UR4, c[0x0][0x5c0] ;  /* 0x0001700000047ab9 */ /* 0x000fe20000000a00 */
[-C--:B------:R-:W-:Y:S01]  /*4ac0*/  FMUL R24, R24, R19.reuse ;  /* 0x0000001318187220 */ /* 0x080fe20000400000 */
[----:B------:R-:W-:Y:S01]  /*4ad0*/  LEA R6, P4, R102, UR4, 0x1 ;  /* 0x0000000466067c11 */ /* 0x000fe2000f8808ff */
[-C--:B------:R-:W-:Y:S01]  /*4ae0*/  FMUL R25, R25, R19.reuse ;  /* 0x0000001319197220 */ /* 0x080fe20000400000 */
[----:B------:R-:W-:Y:S01]  /*4af0*/  ISETP.GT.AND P0, PT, R3, RZ, P3 ;  /* 0x000000ff0300720c */ /* 0x000fe20001f04270 */
[-C--:B------:R-:W-:Y:S01]  /*4b00*/  FMUL R26, R26, R19.reuse ;  /* 0x000000131a1a7220 */ /* 0x080fe20000400000 */
[----:B------:R-:W-:Y:S01]  /*4b10*/  F2FP.F16.F32.PACK_AB R24, RZ, R24 ;  /* 0x00000018ff18723e */ /* 0x000fe200000000ff */
[-C--:B------:R-:W-:Y:S01]  /*4b20*/  FMUL R27, R27, R19.reuse ;  /* 0x000000131b1b7220 */ /* 0x080fe20000400000 */
[----:B------:R-:W-:Y:S01]  /*4b30*/  LEA.HI.X R7, R102, UR5, R113, 0x1, P4 ;  /* 0x0000000566077c11 */ /* 0x000fe2000a0f0c71 */
[----:B------:R-:W-:Y:S01]  /*4b40*/  FMUL R28, R28, R19 ;  /* 0x000000131c1c7220 */ /* 0x000fe20000400000 */
[----:B------:R-:W-:Y:S01]  /*4b50*/  F2FP.F16.F32.PACK_AB R25, RZ, R25 ;  /* 0x00000019ff19723e */ /* 0x000fe200000000ff */
[-C--:B------:R-:W-:Y:S01]  /*4b60*/  FMUL R29, R29, R19.reuse ;  /* 0x000000131d1d7220 */ /* 0x080fe20000400000 */
[----:B------:R-:W-:Y:S01]  /*4b70*/  ISETP.GT.AND P2, PT, R3, 0x8, P2 ;  /* 0x000000080300780c */ /* 0x000fe20001744270 */
[----:B------:R-:W-:Y:S01]  /*4b80*/  @P1 STG.E.U16 desc[UR38][R6.64], R24 ;  /* 0x0000001806001986 */ /* 0x000fe2000c101526 */
[----:B------:R-:W-:Y:S01]  /*4b90*/  ISETP.GT.AND P1, PT, R4, 0x8, PT ;  /* 0x000000080400780c */ /* 0x000fe20003f24270 */
[-C--:B------:R-:W-:Y:S01]  /*4ba0*/  FMUL R30, R30, R19.reuse ;  /* 0x000000131e1e7220 */ /* 0x080fe20000400000 */
[C---:B------:R-:W-:Y:S01]  /*4bb0*/  SHF.L.U64.HI R5, R92.reuse, 0x1, R91 ;  /* 0x000000015c057819 */ /* 0x040fe2000001025b */
[----:B------:R-:W-:Y:S01]  /*4bc0*/  @P0 STG.E.U16 desc[UR38][R6.64+0x2], R25 ;  /* 0x0000021906000986 */ /* 0x000fe2000c101526 */
[----:B------:R-:W-:Y:S01]  /*4bd0*/  LEA R8, P5, R92, R6, 0x1 ;  /* 0x000000065c087211 */ /* 0x000fe200078a08ff */
[-C--:B------:R-:W-:Y:S01]  /*4be0*/  FMUL R31, R31, R19.reuse ;  /* 0x000000131f1f7220 */ /* 0x080fe20000400000 */
[----:B------:R-:W-:Y:S01]  /*4bf0*/  ISETP.GT.AND P3, PT, R3, 0x8, P3 ;  /* 0x000000080300780c */ /* 0x000fe20001f64270 */
[-C--:B------:R-:W-:Y:S01]  /*4c00*/  FMUL R32, R32, R19.reuse ;  /* 0x0000001320207220 */ /* 0x080fe20000400000 */
[----:B------:R-:W-:Y:S01]  /*4c10*/  ISETP.GT.AND P0, PT, R4, 0x9, PT ;  /* 0x000000090400780c */ /* 0x000fe20003f04270 */
[----:B------:R-:W-:Y:S01]  /*4c20*/  IMAD.X R9, R5, 0x1, R7, P5 ;  /* 0x0000000105097824 */ /* 0x000fe200028e0607 */
[----:B------:R-:W-:Y:S01]  /*4c30*/  ISETP.GT.AND P4, PT, R3, RZ, P1 ;  /* 0x000000ff0300720c */ /* 0x000fe20000f84270 */
[-C--:B------:R-:W-:Y:S01]  /*4c40*/  FMUL R33, R33, R19.reuse ;  /* 0x0000001321217220 */ /* 0x080fe20000400000 */
[----:B------:R-:W-:Y:S01]  /*4c50*/  F2FP.F16.F32.PACK_AB R26, RZ, R26 ;  /* 0x0000001aff1a723e */ /* 0x000fe200000000ff */
[-C--:B------:R-:W-:Y:S01]  /*4c60*/  FMUL R34, R34, R19.reuse ;  /* 0x0000001322227220 */ /* 0x080fe20000400000 */
[----:B------:R-:W-:Y:S01]  /*4c70*/  ISETP.GT.AND P5, PT, R3, RZ, P0 ;  /* 0x000000ff0300720c */ /* 0x000fe200007a4270 */
[----:B------:R-:W-:Y:S01]  /*4c80*/  FMUL R35, R35, R19 ;  /* 0x0000001323237220 */ /* 0x000fe20000400000 */
[----:B------:R-:W-:Y:S01]  /*4c90*/  F2FP.F16.F32.PACK_AB R27, RZ, R27 ;  /* 0x0000001bff1b723e */ /* 0x000fe200000000ff */
[----:B------:R-:W-:Y:S01]  /*4ca0*/  @P2 STG.E.U16 desc[UR38][R8.64], R26 ;  /* 0x0000001a08002986 */ /* 0x000fe2000c101526 */
[----:B------:R-:W-:Y:S01]  /*4cb0*/  F2FP.F16.F32.PACK_AB R28, RZ, R28 ;  /* 0x0000001cff1c723e */ /* 0x000fe200000000ff */
[-C--:B------:R-:W-:Y:S01]  /*4cc0*/  FMUL R36, R36, R19.reuse ;  /* 0x0000001324247220 */ /* 0x080fe20000400000 */
[----:B------:R-:W-:Y:S01]  /*4cd0*/  ISETP.GT.AND P2, PT, R3, 0x8, P1 ;  /* 0x000000080300780c */ /* 0x000fe20000f44270 */
[----:B------:R-:W-:Y:S01]  /*4ce0*/  @P3 STG.E.U16 desc[UR38][R8.64+0x2], R27 ;  /* 0x0000021b08003986 */ /* 0x000fe2000c101526 */
[----:B------:R-:W-:Y:S01]  /*4cf0*/  ISETP.GT.AND P1, PT, R4, 0x10, PT ;  /* 0x000000100400780c */ /* 0x000fe20003f24270 */
[----:B------:R-:W-:Y:S01]  /*4d00*/  FMUL R37, R37, R19 ;  /* 0x0000001325257220 */ /* 0x000fe20000400000 */
[----:B------:R-:W-:Y:S01]  /*4d10*/  F2FP.F16.F32.PACK_AB R29, RZ, R29 ;  /* 0x0000001dff1d723e */ /* 0x000fe200000000ff */
[----:B------:R-:W-:Y:S01]  /*4d20*/  @P4 STG.E.U16 desc[UR38][R6.64+0x10], R28 ;  /* 0x0000101c06004986 */ /* 0x000fe2000c101526 */
[C---:B------:R-:W-:Y:S01]  /*4d30*/  ISETP.GT.AND P3, PT, R3.reuse, 0x8, P0 ;  /* 0x000000080300780c */ /* 0x040fe20000764270 */
[-C--:B------:R-:W-:Y:S01]  /*4d40*/  FMUL R38, R38, R19.reuse ;  /* 0x0000001326267220 */ /* 0x080fe20000400000 */
[----:B------:R-:W-:Y:S01]  /*4d50*/  ISETP.GT.AND P0, PT, R4, 0x11, PT ;  /* 0x000000110400780c */ /* 0x000fe20003f04270 */
[----:B------:R-:W-:Y:S01]  /*4d60*/  @P5 STG.E.U16 desc[UR38][R6.64+0x12], R29 ;  /* 0x0000121d06005986 */ /* 0x000fe2000c101526 */
        /* <DEDUP_REMOVED lines=161> */
[----:B------:R-:W-:Y:S01]  /*5780*/  FMUL R87, R87, R19 ;  /* 0x0000001357577220 */ /* 0x000fe20000400000 */
[----:B------:R-:W-:-:S02]  /*5790*/  F2FP.F16.F32.PACK_AB R62, RZ, R62 ;  /* 0x0000003eff3e723e */ /* 0x000fc400000000ff */
[C---:B------:R-:W-:Y:S02]  /*57a0*/  ISETP.GT.AND P5, PT, R3.reuse, RZ, P0 ;  /* 0x000000ff0300720c */ /* 0x040fe400007a4270 */
[----:B------:R-:W-:Y:S01]  /*57b0*/  F2FP.F16.F32.PACK_AB R63, RZ, R63 ;  /* 0x0000003fff3f723e */ /* 0x000fe200000000ff */
[----:B------:R-:W-:Y:S01]  /*57c0*/  @P2 STG.E.U16 desc[UR38][R8.64+0x90], R62 ;  /* 0x0000903e08002986 */ /* 0x000fe2000c101526 */
[----:B------:R-:W-:Y:S02]  /*57d0*/  F2FP.F16.F32.PACK_AB R64, RZ, R64 ;  /* 0x00000040ff40723e */ /* 0x000fe400000000ff */
[C---:B------:R-:W-:Y:S01]  /*57e0*/  ISETP.GT.AND P2, PT, R3.reuse, 0x8, P1 ;  /* 0x000000080300780c */ /* 0x040fe20000f44270 */
[----:B------:R-:W-:Y:S01]  /*57f0*/  @P3 STG.E.U16 desc[UR38][R8.64+0x92], R63 ;  /* 0x0000923f08003986 */ /* 0x000fe2000c101526 */
[----:B------:R-:W-:Y:S02]  /*5800*/  ISETP.GT.AND P1, PT, R4, 0x58, PT ;  /* 0x000000580400780c */ /* 0x000fe40003f24270 */
[----:B------:R-:W-:Y:S01]  /*5810*/  F2FP.F16.F32.PACK_AB R65, RZ, R65 ;  /* 0x00000041ff41723e */ /* 0x000fe200000000ff */
[----:B------:R-:W-:Y:S01]  /*5820*/  @P4 STG.E.U16 desc[UR38][R6.64+0xa0], R64 ;  /* 0x0000a04006004986 */ /* 0x000fe2000c101526 */
[----:B------:R-:W-:-:S02]  /*5830*/  ISETP.GT.AND P3, PT, R3, 0x8, P0 ;  /* 0x000000080300780c */ /* 0x000fc40000764270 */
[----:B------:R-:W-:Y:S01]  /*5840*/  ISETP.GT.AND P0, PT, R4, 0x59, PT ;  /* 0x000000590400780c */ /* 0x000fe20003f04270 */
[----:B------:R-:W-:Y:S01]  /*5850*/  @P5 STG.E.U16 desc[UR38][R6.64+0xa2], R65 ;  /* 0x0000a24106005986 */ /* 0x000fe2000c101526 */
[C---:B------:R-:W-:Y:S02]  /*5860*/  ISETP.GT.AND P4, PT, R3.reuse, RZ, P1 ;  /* 0x000000ff0300720c */ /* 0x040fe40000f84270 */
[----:B------:R-:W-:Y:S02]  /*5870*/  F2FP.F16.F32.PACK_AB R66, RZ, R66 ;  /* 0x00000042ff42723e */ /* 0x000fe400000000ff */
[----:B------:R-:W-:Y:S02]  /*5880*/  ISETP.GT.AND P5, PT, R3, RZ, P0 ;  /* 0x000000ff0300720c */ /* 0x000fe400007a4270 */
[----:B------:R-:W-:Y:S01]  /*5890*/  F2FP.F16.F32.PACK_AB R67, RZ, R67 ;  /* 0x00000043ff43723e */ /* 0x000fe200000000ff */
[----:B------:R-:W-:Y:S01]  /*58a0*/  @P2 STG.E.U16 desc[UR38][R8.64+0xa0], R66 ;  /* 0x0000a04208002986 */ /* 0x000fe2000c101526 */
[----:B------:R-:W-:-:S02]  /*58b0*/  F2FP.F16.F32.PACK_AB R68, RZ, R68 ;  /* 0x00000044ff44723e */ /* 0x000fc400000000ff */
[C---:B------:R-:W-:Y:S01]  /*58c0*/  ISETP.GT.AND P2, PT, R3.reuse, 0x8, P1 ;  /* 0x000000080300780c */ /* 0x040fe20000f44270 */
[----:B------:R-:W-:Y:S01]  /*58d0*/  @P3 STG.E.U16 desc[UR38][R8.64+0xa2], R67 ;  /* 0x0000a24308003986 */ /* 0x000fe2000c101526 */
[C---:B------:R-:W-:Y:S02]  /*58e0*/  ISETP.GT.AND P1, PT, R4.reuse, 0x60, PT ;  /* 0x000000600400780c */ /* 0x040fe40003f24270 */
[----:B------:R-:W-:Y:S01]  /*58f0*/  F2FP.F16.F32.PACK_AB R69, RZ, R69 ;  /* 0x00000045ff45723e */ /* 0x000fe200000000ff */
[----:B------:R-:W-:Y:S01]  /*5900*/  @P4 STG.E.U16 desc[UR38][R6.64+0xb0], R68 ;  /* 0x0000b04406004986 */ /* 0x000fe2000c101526 */
[C---:B------:R-:W-:Y:S02]  /*5910*/  ISETP.GT.AND P3, PT, R3.reuse, 0x8, P0 ;  /* 0x000000080300780c */ /* 0x040fe40000764270 */
[----:B------:R-:W-:Y:S01]  /*5920*/  ISETP.GT.AND P0, PT, R4, 0x61, PT ;  /* 0x000000610400780c */ /* 0x000fe20003f04270 */
[----:B------:R-:W-:Y:S01]  /*5930*/  @P5 STG.E.U16 desc[UR38][R6.64+0xb2], R69 ;  /* 0x0000b24506005986 */ /* 0x000fe2000c101526 */
[----:B------:R-:W-:-:S02]  /*5940*/  ISETP.GT.AND P4, PT, R3, RZ, P1 ;  /* 0x000000ff0300720c */ /* 0x000fc40000f84270 */
[C---:B------:R-:W-:Y:S02]  /*5950*/  ISETP.GT.AND P5, PT, R3.reuse, RZ, P0 ;  /* 0x000000ff0300720c */ /* 0x040fe400007a4270 */
[----:B------:R-:W-:Y:S02]  /*5960*/  F2FP.F16.F32.PACK_AB R70, RZ, R70 ;  /* 0x00000046ff46723e */ /* 0x000fe400000000ff */
[----:B------:R-:W-:Y:S02]  /*5970*/  F2FP.F16.F32.PACK_AB R71, RZ, R71 ;  /* 0x00000047ff47723e */ /* 0x000fe400000000ff */
[----:B------:R-:W-:Y:S01]  /*5980*/  F2FP.F16.F32.PACK_AB R72, RZ, R72 ;  /* 0x00000048ff48723e */ /* 0x000fe200000000ff */
[----:B------:R-:W-:Y:S01]  /*5990*/  @P2 STG.E.U16 desc[UR38][R8.64+0xb0], R70 ;  /* 0x0000b04608002986 */ /* 0x000fe2000c101526 */
[----:B------:R-:W-:Y:S02]  /*59a0*/  F2FP.F16.F32.PACK_AB R73, RZ, R73 ;  /* 0x00000049ff49723e */ /* 0x000fe400000000ff */
[C---:B------:R-:W-:Y:S01]  /*59b0*/  ISETP.GT.AND P1, PT, R3.reuse, 0x8, P1 ;  /* 0x000000080300780c */ /* 0x040fe20000f24270 */
[----:B------:R-:W-:Y:S01]  /*59c0*/  @P3 STG.E.U16 desc[UR38][R8.64+0xb2], R71 ;  /* 0x0000b24708003986 */ /* 0x000fe2000c101526 */
[----:B------:R-:W-:-:S02]  /*59d0*/  ISETP.GT.AND P2, PT, R3, 0x8, P0 ;  /* 0x000000080300780c */ /* 0x000fc40000744270 */
[C---:B------:R-:W-:Y:S01]  /*59e0*/  ISETP.GT.AND P0, PT, R4.reuse, 0x69, PT ;  /* 0x000000690400780c */ /* 0x040fe20003f04270 */
[----:B------:R-:W-:Y:S01]  /*59f0*/  @P4 STG.E.U16 desc[UR38][R6.64+0xc0], R72 ;  /* 0x0000c04806004986 */ /* 0x000fe2000c101526 */
[----:B------:R-:W-:Y:S02]  /*5a00*/  ISETP.GT.AND P4, PT, R4, 0x68, PT ;  /* 0x000000680400780c */ /* 0x000fe40003f84270 */
[----:B------:R-:W-:Y:S01]  /*5a10*/  F2FP.F16.F32.PACK_AB R74, RZ, R74 ;  /* 0x0000004aff4a723e */ /* 0x000fe200000000ff */
[----:B------:R-:W-:Y:S01]  /*5a20*/  @P5 STG.E.U16 desc[UR38][R6.64+0xc2], R73 ;  /* 0x0000c24906005986 */ /* 0x000fe2000c101526 */
[C---:B------:R-:W-:Y:S02]  /*5a30*/  ISETP.GT.AND P5, PT, R3.reuse, RZ, P4 ;  /* 0x000000ff0300720c */ /* 0x040fe400027a4270 */
[----:B------:R-:W-:Y:S01]  /*5a40*/  ISETP.GT.AND P3, PT, R3, RZ, P0 ;  /* 0x000000ff0300720c */ /* 0x000fe20000764270 */
[----:B------:R-:W-:Y:S01]  /*5a50*/  @P1 STG.E.U16 desc[UR38][R8.64+0xc0], R74 ;  /* 0x0000c04a08001986 */ /* 0x000fe2000c101526 */
[----:B------:R-:W-:-:S02]  /*5a60*/  F2FP.F16.F32.PACK_AB R75, RZ, R75 ;  /* 0x0000004bff4b723e */ /* 0x000fc400000000ff */
[----:B------:R-:W-:Y:S02]  /*5a70*/  F2FP.F16.F32.PACK_AB R76, RZ, R76 ;  /* 0x0000004cff4c723e */ /* 0x000fe400000000ff */
[C---:B------:R-:W-:Y:S01]  /*5a80*/  ISETP.GT.AND P4, PT, R3.reuse, 0x8, P4 ;  /* 0x000000080300780c */ /* 0x040fe20002784270 */
[----:B------:R-:W-:Y:S01]  /*5a90*/  @P2 STG.E.U16 desc[UR38][R8.64+0xc2], R75 ;  /* 0x0000c24b08002986 */ /* 0x000fe2000c101526 */
[----:B------:R-:W-:Y:S02]  /*5aa0*/  F2FP.F16.F32.PACK_AB R77, RZ, R77 ;  /* 0x0000004dff4d723e */ /* 0x000fe400000000ff */
[C---:B------:R-:W-:Y:S01]  /*5ab0*/  ISETP.GT.AND P2, PT, R4.reuse, 0x71, PT ;  /* 0x000000710400780c */ /* 0x040fe20003f44270 */
[----:B------:R-:W-:Y:S01]  /*5ac0*/  @P5 STG.E.U16 desc[UR38][R6.64+0xd0], R76 ;  /* 0x0000d04c06005986 */ /* 0x000fe2000c101526 */
[----:B------:R-:W-:Y:S02]  /*5ad0*/  ISETP.GT.AND P5, PT, R3, 0x8, P0 ;  /* 0x000000080300780c */ /* 0x000fe400007a4270 */
[C---:B------:R-:W-:Y:S01]  /*5ae0*/  ISETP.GT.AND P1, PT, R4.reuse, 0x78, PT ;  /* 0x000000780400780c */ /* 0x040fe20003f24270 */
[----:B------:R-:W-:Y:S01]  /*5af0*/  @P3 STG.E.U16 desc[UR38][R6.64+0xd2], R77 ;  /* 0x0000d24d06003986 */ /* 0x000fe2000c101526 */
[----:B------:R-:W-:-:S02]  /*5b00*/  ISETP.GT.AND P3, PT, R4, 0x70, PT ;  /* 0x000000700400780c */ /* 0x000fc40003f64270 */
[----:B------:R-:W-:Y:S01]  /*5b10*/  ISETP.GT.AND P0, PT, R4, 0x79, PT ;  /* 0x000000790400780c */ /* 0x000fe20003f04270 */
[----:B------:R-:W-:Y:S01]  /*5b20*/  @P4 IMAD.MOV.U32 R4, RZ, RZ, R8 ;  /* 0x000000ffff044224 */ /* 0x000fe200078e0008 */
[----:B------:R-:W-:Y:S01]  /*5b30*/  F2FP.F16.F32.PACK_AB R78, RZ, R78 ;  /* 0x0000004eff4e723e */ /* 0x000fe200000000ff */
[----:B------:R-:W-:Y:S01]  /*5b40*/  @P4 IMAD.MOV.U32 R5, RZ, RZ, R9 ;  /* 0x000000ffff054224 */ /* 0x000fe200078e0009 */
[----:B------:R-:W-:Y:S02]  /*5b50*/  F2FP.F16.F32.PACK_AB R79, RZ, R79 ;  /* 0x0000004fff4f723e */ /* 0x000fe400000000ff */
[----:B------:R-:W-:Y:S02]  /*5b60*/  F2FP.F16.F32.PACK_AB R80, RZ, R80 ;  /* 0x00000050ff50723e */ /* 0x000fe400000000ff */
[----:B------:R0:W-:Y:S01]  /*5b70*/  @P4 STG.E.U16 desc[UR38][R4.64+0xd0], R78 ;  /* 0x0000d04e04004986 */ /* 0x0001e2000c101526 */
[----:B------:R-:W-:Y:S02]  /*5b80*/  ISETP.GT.AND P4, PT, R3, RZ, P2 ;  /* 0x000000ff0300720c */ /* 0x000fe40001784270 */
[----:B------:R-:W-:-:S02]  /*5b90*/  F2FP.F16.F32.PACK_AB R81, RZ, R81 ;  /* 0x00000051ff51723e */ /* 0x000fc400000000ff */
[----:B------:R-:W-:Y:S02]  /*5ba0*/  ISETP.GT.AND P2, PT, R3, 0x8, P2 ;  /* 0x000000080300780c */ /* 0x000fe40001744270 */
[----:B------:R-:W-:Y:S02]  /*5bb0*/  F2FP.F16.F32.PACK_AB R82, RZ, R82 ;  /* 0x00000052ff52723e */ /* 0x000fe400000000ff */
[----:B------:R-:W-:Y:S02]  /*5bc0*/  F2FP.F16.F32.PACK_AB R83, RZ, R83 ;  /* 0x00000053ff53723e */ /* 0x000fe400000000ff */
[----:B------:R-:W-:Y:S01]  /*5bd0*/  F2FP.F16.F32.PACK_AB R84, RZ, R84 ;  /* 0x00000054ff54723e */ /* 0x000fe200000000ff */
[----:B0-----:R-:W-:Y:S01]  /*5be0*/  @P5 IMAD.MOV.U32 R4, RZ, RZ, R8 ;  /* 0x000000ffff045224 */ /* 0x001fe200078e0008 */
[----:B------:R-:W-:Y:S01]  /*5bf0*/  F2FP.F16.F32.PACK_AB R85, RZ, R85 ;  /* 0x00000055ff55723e */ /* 0x000fe200000000ff */
[----:B------:R-:W-:Y:S01]  /*5c00*/  @P5 IMAD.MOV.U32 R5, RZ, RZ, R9 ;  /* 0x000000ffff055224 */ /* 0x000fe200078e0009 */
[----:B------:R-:W-:-:S02]  /*5c10*/  F2FP.F16.F32.PACK_AB R86, RZ, R86 ;  /* 0x00000056ff56723e */ /* 0x000fc400000000ff */
[----:B------:R-:W-:Y:S02]  /*5c20*/  F2FP.F16.F32.PACK_AB R87, RZ, R87 ;  /* 0x00000057ff57723e */ /* 0x000fe400000000ff */
[----:B------:R0:W-:Y:S01]  /*5c30*/  @P5 STG.E.U16 desc[UR38][R4.64+0xd2], R79 ;  /* 0x0000d24f04005986 */ /* 0x0001e2000c101526 */
[C---:B------:R-:W-:Y:S02]  /*5c40*/  ISETP.GT.AND P5, PT, R3.reuse, RZ, P3 ;  /* 0x000000ff0300720c */ /* 0x040fe40001fa4270 */
[----:B------:R-:W-:-:S11]  /*5c50*/  ISETP.GT.AND P3, PT, R3, 0x8, P3 ;  /* 0x000000080300780c */ /* 0x000fd60001f64270 */
[----:B0-----:R-:W-:Y:S02]  /*5c60*/  @P5 IMAD.MOV.U32 R4, RZ, RZ, R6 ;  /* 0x000000ffff045224 */ /* 0x001fe400078e0006 */
[----:B------:R-:W-:-:S05]  /*5c70*/  @P5 IMAD.MOV.U32 R5, RZ, RZ, R7 ;  /* 0x000000ffff055224 */ /* 0x000fca00078e0007 */
[----:B------:R0:W-:Y:S01]  /*5c80*/  @P5 STG.E.U16 desc[UR38][R4.64+0xe0], R80 ;  /* 0x0000e05004005986 */ /* 0x0001e2000c101526 */
[C---:B------:R-:W-:Y:S02]  /*5c90*/  ISETP.GT.AND P5, PT, R3.reuse, RZ, P0 ;  /* 0x000000ff0300720c */ /* 0x040fe400007a4270 */
[----:B------:R-:W-:Y:S01]  /*5ca0*/  ISETP.GT.AND P0, PT, R3, 0x8, P0 ;  /* 0x000000080300780c */ /* 0x000fe20000704270 */
[----:B0-----:R-:W-:Y:S02]  /*5cb0*/  @P4 IMAD.MOV.U32 R4, RZ, RZ, R6 ;  /* 0x000000ffff044224 */ /* 0x001fe400078e0006 */
[----:B------:R-:W-:-:S05]  /*5cc0*/  @P4 IMAD.MOV.U32 R5, RZ, RZ, R7 ;  /* 0x000000ffff054224 */ /* 0x000fca00078e0007 */
[----:B------:R0:W-:Y:S01]  /*5cd0*/  @P4 STG.E.U16 desc[UR38][R4.64+0xe2], R81 ;  /* 0x0000e25104004986 */ /* 0x0001e2000c101526 */
[C---:B------:R-:W-:Y:S02]  /*5ce0*/  ISETP.GT.AND P4, PT, R3.reuse, RZ, P1 ;  /* 0x000000ff0300720c */ /* 0x040fe40000f84270 */
[----:B------:R-:W-:Y:S01]  /*5cf0*/  ISETP.GT.AND P1, PT, R3, 0x8, P1 ;  /* 0x000000080300780c */ /* 0x000fe20000f24270 */
[----:B0-----:R-:W-:Y:S02]  /*5d00*/  @P3 IMAD.MOV.U32 R4, RZ, RZ, R8 ;  /* 0x000000ffff043224 */ /* 0x001fe400078e0008 */
[----:B------:R-:W-:-:S05]  /*5d10*/  @P3 IMAD.MOV.U32 R5, RZ, RZ, R9 ;  /* 0x000000ffff053224 */ /* 0x000fca00078e0009 */
[----:B------:R0:W-:Y:S02]  /*5d20*/  @P3 STG.E.U16 desc[UR38][R4.64+0xe0], R82 ;  /* 0x0000e05204003986 */ /* 0x0001e4000c101526 */
[----:B0-----:R-:W-:Y:S02]  /*5d30*/  @P2 IMAD.MOV.U32 R4, RZ, RZ, R8 ;  /* 0x000000ffff042224 */ /* 0x001fe400078e0008 */
[----:B------:R-:W-:-:S05]  /*5d40*/  @P2 IMAD.MOV.U32 R5, RZ, RZ, R9 ;  /* 0x000000ffff052224 */ /* 0x000fca00078e0009 */
[----:B------:R0:W-:Y:S02]  /*5d50*/  @P2 STG.E.U16 desc[UR38][R4.64+0xe2], R83 ;  /* 0x0000e25304002986 */ /* 0x0001e4000c101526 */
[----:B0-----:R-:W-:Y:S02]  /*5d60*/  @P4 IMAD.MOV.U32 R4, RZ, RZ, R6 ;  /* 0x000000ffff044224 */ /* 0x001fe400078e0006 */
[----:B------:R-:W-:-:S05]  /*5d70*/  @P4 IMAD.MOV.U32 R5, RZ, RZ, R7 ;  /* 0x000000ffff054224 */ /* 0x000fca00078e0007 */
[----:B------:R0:W-:Y:S04]  /*5d80*/  @P4 STG.E.U16 desc[UR38][R4.64+0xf0], R84 ;  /* 0x0000f05404004986 */ /* 0x0001e8000c101526 */
[----:B------:R1:W-:Y:S01]  /*5d90*/  @P5 STG.E.U16 desc[UR38][R6.64+0xf2], R85 ;  /* 0x0000f25506005986 */ /* 0x0003e2000c101526 */
[----:B0-----:R-:W-:Y:S02]  /*5da0*/  @P1 IMAD.MOV.U32 R4, RZ, RZ, R8 ;  /* 0x000000ffff041224 */ /* 0x001fe400078e0008 */
[----:B------:R-:W-:-:S05]  /*5db0*/  @P1 IMAD.MOV.U32 R5, RZ, RZ, R9 ;  /* 0x000000ffff051224 */ /* 0x000fca00078e0009 */
[----:B------:R1:W-:Y:S04]  /*5dc0*/  @P1 STG.E.U16 desc[UR38][R4.64+0xf0], R86 ;  /* 0x0000f05604001986 */ /* 0x0003e8000c101526 */
[----:B------:R1:W-:Y:S02]  /*5dd0*/  @P0 STG.E.U16 desc[UR38][R8.64+0xf2], R87 ;  /* 0x0000f25708000986 */ /* 0x0003e4000c101526 */
.L_x_154:
[----:B------:R-:W-:Y:S05]  /*5de0*/  BSYNC B0 ;  /* 0x0000000000007941 */ /* 0x000fea0003800000 */
.L_x_28:
[----:B------:R-:W-:Y:S01]  /*5df0*/  IADD3 R16, P0, R16, UR36, RZ ;  /* 0x0000002410107c10 */ /* 0x000fe2000ff1e0ff */
[----:B------:R-:W-:Y:S01]  /*5e00*/  ULDC.64 UR4, c[0x0][0x650] ;  /* 0x0001940000047ab9 */ /* 0x000fe20000000a00 */
[----:B------:R-:W-:Y:S01]  /*5e10*/  PRMT R3, RZ, 0x7610, R3 ;  /* 0x00007610ff037816 */ /* 0x000fe20000000003 */
[----:B------:R-:W-:Y:S01]  /*5e20*/  IMAD.MOV.U32 R100, RZ, RZ, -0x1 ;  /* 0xffffffffff647424 */ /* 0x000fe200078e00ff */
[----:B------:R-:W-:Y:S01]  /*5e30*/  IADD3.X R17, R17, UR42, RZ, P0, !PT ;  /* 0x0000002a11117c10 */ /* 0x000fe200087fe4ff */
[----:B------:R-:W-:Y:S01]  /*5e40*/  IMAD.MOV.U32 R99, RZ, RZ, -0x1 ;  /* 0xffffffffff637424 */ /* 0x000fe200078e00ff */
[----:B------:R-:W-:-:S04]  /*5e50*/  ISETP.GE.U32.AND P0, PT, R16, UR4, PT ;  /* 0x0000000410007c0c */ /* 0x000fc8000bf06070 */
[----:B------:R-:W-:-:S13]  /*5e60*/  ISETP.GE.U32.AND.EX P0, PT, R17, UR5, PT, P0 ;  /* 0x0000000511007c0c */ /* 0x000fda000bf06100 */
[----:B------:R-:W-:Y:S05]  /*5e70*/  @P0 BRA `(.L_x_155) ;  /* 0x00000004004c0947 */ /* 0x000fea0003800000 */
[----:B------:R-:W0:Y:S01]  /*5e80*/  LDC.64 R10, c[0x0][0x628] ;  /* 0x00018a00ff0a7b82 */ /* 0x000e220000000a00 */
[----:B---3--:R-:W3:Y:S01]  /*5e90*/  S2R R12, SR_CTAID.X ;  /* 0x00000000000c7919 */ /* 0x008ee20000002500 */
[----:B-12-4-:R-:W-:Y:S02]  /*5ea0*/  IMAD.MOV.U32 R8, RZ, RZ, R16 ;  /* 0x000000ffff087224 */ /* 0x016fe400078e0010 */
[----:B------:R-:W-:Y:S01]  /*5eb0*/  IMAD.MOV.U32 R9, RZ, RZ, R17 ;  /* 0x000000ffff097224 */ /* 0x000fe200078e0011 */
[----:B------:R-:W1:Y:S03]  /*5ec0*/  S2R R20, SR_CTAID.Y ;  /* 0x0000000000147919 */ /* 0x000e660000002600 */
[----:B------:R-:W2:Y:S08]  /*5ed0*/  LDC R0, c[0x0][0x630] ;  /* 0x00018c00ff007b82 */ /* 0x000eb00000000800 */
[----:B------:R-:W4:Y:S01]  /*5ee0*/  LDC.64 R14, c[0x0][0x620] ;  /* 0x00018800ff0e7b82 */ /* 0x000f220000000a00 */
[----:B0-----:R-:W-:-:S04]  /*5ef0*/  ISETP.NE.U32.AND P0, PT, R10, RZ, PT ;  /* 0x000000ff0a00720c */ /* 0x001fc80003f05070 */
[----:B------:R-:W-:-:S13]  /*5f00*/  ISETP.NE.AND.EX P0, PT, R11, RZ, PT, P0 ;  /* 0x000000ff0b00720c */ /* 0x000fda0003f05300 */
[----:B-1234-:R-:W-:Y:S05]  /*5f10*/  @!P0 BRA `(.L_x_156) ;  /* 0x0000000000288947 */ /* 0x01efea0003800000 */
        /* <DEDUP_REMOVED lines=10> */
.L_x_156:
[-CC-:B------:R-:W-:Y:S01]  /*5fc0*/  SHF.R.U64 R99, R8, R0.reuse, R9.reuse ;  /* 0x0000000008637219 */ /* 0x180fe20000001209 */
[----:B------:R-:W0:Y:S01]  /*5fd0*/  LDC.64 R26, c[0x0][0x640] ;  /* 0x00019000ff1a7b82 */ /* 0x000e220000000a00 */
[----:B------:R-:W-:Y:S01]  /*5fe0*/  SHF.R.U32.HI R0, RZ, R0, R9 ;  /* 0x00000000ff007219 */ /* 0x000fe20000011609 */
[----:B------:R-:W-:Y:S01]  /*5ff0*/  ULDC UR4, c[0x0][0x150] ;  /* 0x0000540000047ab9 */ /* 0x000fe20000000800 */
[----:B------:R-:W-:Y:S02]  /*6000*/  IADD3 R3, P0, RZ, -R99, RZ ;  /* 0x80000063ff037210 */ /* 0x000fe40007f1e0ff */
[----:B------:R-:W-:-:S03]  /*6010*/  I2FP.F32.U32 R7, R12 ;  /* 0x0000000c00077245 */ /* 0x000fc60000201000 */
[----:B------:R-:W1:Y:S01]  /*6020*/  LDC R6, c[0x0][0x618] ;  /* 0x00018600ff067b82 */ /* 0x000e620000000800 */
[----:B------:R-:W-:Y:S02]  /*6030*/  IMAD.X R5, RZ, RZ, ~R0, P0 ;  /* 0x000000ffff057224 */ /* 0x000fe400000e0e00 */
[----:B------:R-:W-:Y:S01]  /*6040*/  FMUL R7, R7, UR4 ;  /* 0x0000000407077c20 */ /* 0x000fe20008400000 */
[----:B------:R-:W-:Y:S01]  /*6050*/  ULDC UR4, c[0x0][0x154] ;  /* 0x0000550000047ab9 */ /* 0x000fe20000000800 */
[-C--:B------:R-:W-:Y:S02]  /*6060*/  IMAD R0, R5, R14.reuse, RZ ;  /* 0x0000000e05007224 */ /* 0x080fe400078e02ff */
[C---:B------:R-:W-:Y:S01]  /*6070*/  IMAD.WIDE.U32 R4, R3.reuse, R14, R16 ;  /* 0x0000000e03047225 */ /* 0x040fe200078e0010 */
[----:B------:R-:W2:Y:S01]  /*6080*/  LDC R8, c[0x0][0x608] ;  /* 0x00018200ff087b82 */ /* 0x000ea20000000800 */
[----:B------:R-:W3:Y:S02]  /*6090*/  F2I.U32.TRUNC.NTZ R7, R7 ;  /* 0x0000000700077305 */ /* 0x000ee4000020f000 */
[----:B------:R-:W-:Y:S01]  /*60a0*/  IMAD R3, R3, R15, R0 ;  /* 0x0000000f03037224 */ /* 0x000fe200078e0200 */
[----:B------:R-:W-:-:S03]  /*60b0*/  I2FP.F32.U32 R0, R20 ;  /* 0x0000001400007245 */ /* 0x000fc60000201000 */
[----:B------:R-:W-:Y:S01]  /*60c0*/  IMAD.IADD R3, R5, 0x1, R3 ;  /* 0x0000000105037824 */ /* 0x000fe200078e0203 */
[----:B------:R-:W4:Y:S01]  /*60d0*/  LDC R11, c[0x0][0x658] ;  /* 0x00019600ff0b7b82 */ /* 0x000f220000000800 */
[----:B0-----:R-:W-:-:S04]  /*60e0*/  ISETP.NE.U32.AND P0, PT, R26, RZ, PT ;  /* 0x000000ff1a00720c */ /* 0x001fc80003f05070 */
[----:B------:R-:W-:-:S03]  /*60f0*/  ISETP.NE.AND.EX P0, PT, R27, RZ, PT, P0 ;  /* 0x000000ff1b00720c */ /* 0x000fc60003f05300 */
[----:B------:R-:W0:Y:S01]  /*6100*/  LDC R9, c[0x0][0x144] ;  /* 0x00005100ff097b82 */ /* 0x000e220000000800 */
[-C--:B-1----:R-:W-:Y:S01]  /*6110*/  SHF.R.U64 R10, R4, R6.reuse, R3 ;  /* 0x00000006040a7219 */ /* 0x082fe20000001203 */
[----:B---3--:R-:W-:Y:S01]  /*6120*/  IMAD.MOV R7, RZ, RZ, -R7 ;  /* 0x000000ffff077224 */ /* 0x008fe200078e0a07 */
[----:B------:R-:W-:Y:S01]  /*6130*/  SHF.R.U32.HI R3, RZ, R6, R3 ;  /* 0x00000006ff037219 */ /* 0x000fe20000011603 */
[----:B------:R-:W-:-:S04]  /*6140*/  FMUL R6, R0, UR4 ;  /* 0x0000000400067c20 */ /* 0x000fc80008400000 */
[----:B------:R-:W1:Y:S01]  /*6150*/  LDC R21, c[0x0][0x148] ;  /* 0x00005200ff157b82 */ /* 0x000e620000000800 */
[----:B------:R3:W0:Y:S01]  /*6160*/  F2I.U32.TRUNC.NTZ R14, R6 ;  /* 0x00000006000e7305 */ /* 0x000622000020f000 */
[-CC-:B--2---:R-:W-:Y:S02]  /*6170*/  SHF.R.U64 R13, R10, R8.reuse, R3.reuse ;  /* 0x000000080a0d7219 */ /* 0x184fe40000001203 */
[----:B------:R-:W-:-:S04]  /*6180*/  SHF.R.U32.HI R0, RZ, R8, R3 ;  /* 0x00000008ff007219 */ /* 0x000fc80000011603 */
[----:B-----5:R-:W2:Y:S01]  /*6190*/  LDC R24, c[0x0][0x648] ;  /* 0x00019200ff187b82 */ /* 0x020ea20000000800 */
[-CC-:B----4-:R-:W-:Y:S02]  /*61a0*/  SHF.R.U64 R15, R13, R11.reuse, R0.reuse ;  /* 0x0000000b0d0f7219 */ /* 0x190fe40000001200 */
[----:B------:R-:W-:-:S03]  /*61b0*/  SHF.R.U32.HI R5, RZ, R11, R0 ;  /* 0x0000000bff057219 */ /* 0x000fc60000011600 */
[----:B------:R-:W-:Y:S02]  /*61c0*/  IMAD.MOV.U32 R4, RZ, RZ, R15 ;  /* 0x000000ffff047224 */ /* 0x000fe400078e000f */
[----:B------:R-:W4:Y:S01]  /*61d0*/  LDC R28, c[0x0][0x638] ;  /* 0x00018e00ff1c7b82 */ /* 0x000f220000000800 */
[----:B0-----:R-:W-:-:S07]  /*61e0*/  IMAD R25, R9, R7, R12 ;  /* 0x0000000709197224 */ /* 0x001fce00078e020c */
[----:B------:R-:W0:Y:S08]  /*61f0*/  LDC R29, c[0x0][0x610] ;  /* 0x00018400ff1d7b82 */ /* 0x000e300000000800 */
[----:B------:R-:W0:Y:S01]  /*6200*/  LDC R30, c[0x0][0x600] ;  /* 0x00018000ff1e7b82 */ /* 0x000e220000000800 */
[----:B-123--:R-:W-:Y:S05]  /*6210*/  @!P0 BRA `(.L_x_157) ;  /* 0x0000000000288947 */ /* 0x00efea0003800000 */
        /* <DEDUP_REMOVED lines=10> */
.L_x_157:
[----:B------:R-:W-:Y:S01]  /*62c0*/  ISETP.NE.AND P0, PT, R2, 0x1, PT ;  /* 0x000000010200780c */ /* 0x000fe20003f05270 */
[----:B------:R-:W-:Y:S01]  /*62d0*/  IMAD.MOV R14, RZ, RZ, -R14 ;  /* 0x000000ffff0e7224 */ /* 0x000fe200078e0a0e */
[----:B------:R-:W-:Y:S02]  /*62e0*/  SHF.R.U64 R0, R4, R24, R5 ;  /* 0x0000001804007219 */ /* 0x000fe40000001205 */
[----:B------:R-:W-:Y:S02]  /*62f0*/  LOP3.LUT R3, R13, R96, RZ, 0xc0, !PT ;  /* 0x000000600d037212 */ /* 0x000fe400078ec0ff */
[----:B------:R-:W-:Y:S01]  /*6300*/  LOP3.LUT R10, R10, R95, RZ, 0xc0, !PT ;  /* 0x0000005f0a0a7212 */ /* 0x000fe200078ec0ff */
[----:B------:R-:W-:Y:S02]  /*6310*/  IMAD.MOV R4, RZ, RZ, -R0 ;  /* 0x000000ffff047224 */ /* 0x000fe400078e0a00 */
[----:B------:R-:W-:Y:S02]  /*6320*/  IMAD R0, R90, R0, R3 ;  /* 0x000000005a007224 */ /* 0x000fe400078e0203 */
[----:B----4-:R-:W-:-:S02]  /*6330*/  IMAD R3, R4, R28, R15 ;  /* 0x0000001c04037224 */ /* 0x010fc400078e020f */
[----:B------:R-:W-:Y:S02]  /*6340*/  @P0 IMAD R25, R21, R14, R20 ;  /* 0x0000000e15190224 */ /* 0x000fe400078e0214 */
[----:B0-----:R-:W-:Y:S02]  /*6350*/  IMAD R5, R3, R30, R10 ;  /* 0x0000001e03057224 */ /* 0x001fe400078e020a */
[----:B------:R-:W-:Y:S02]  /*6360*/  IMAD R0, R0, R29, R25 ;  /* 0x0000001d00007224 */ /* 0x000fe400078e0219 */
[----:B------:R-:W-:-:S03]  /*6370*/  IMAD.MOV.U32 R4, RZ, RZ, 0x1 ;  /* 0x00000001ff047424 */ /* 0x000fc600078e00ff */
[----:B------:R-:W-:Y:S02]  /*6380*/  SEL R100, R5, R0, !P0 ;  /* 0x0000000005647207 */ /* 0x000fe40004000000 */
[----:B------:R-:W-:Y:S02]  /*6390*/  PRMT R3, R4, 0x7610, R3 ;  /* 0x0000761004037816 */ /* 0x000fe40000000003 */
[----:B------:R-:W-:-:S07]  /*63a0*/  SEL R0, R0, R5, !P0 ;  /* 0x0000000500007207 */ /* 0x000fce0004000000 */
.L_x_155:
[----:B------:R-:W-:Y:S01]  /*63b0*/  UIADD3 UR41, UR43, UR41, URZ ;  /* 0x000000292b297290 */ /* 0x000fe2000fffe03f */
[----:B------:R-:W-:Y:S01]  /*63c0*/  LOP3.LUT P0, RZ, R3, 0xff, RZ, 0xc0, !PT ;  /* 0x000000ff03ff7812 */ /* 0x000fe2000780c0ff */
[----:B------:R-:W-:Y:S02]  /*63d0*/  IMAD.MOV.U32 R101, RZ, RZ, R0 ;  /* 0x000000ffff657224 */ /* 0x000fe400078e0000 */
[----:B------:R-:W-:Y:S02]  /*63e0*/  USHF.R.U32.HI UR4, URZ, 0x1, UR41 ;  /* 0x000000013f047899 */ /* 0x000fe40008011629 */
[----:B------:R-:W-:Y:S02]  /*63f0*/  UISETP.GT.U32.AND UP1, UPT, UR41, 0x1, UPT ;  /* 0x000000012900788c */ /* 0x000fe4000bf24070 */
[----:B------:R-:W-:Y:S02]  /*6400*/  ULOP3.LUT UR4, UR4, 0x1, URZ, 0xc0, !UPT ;  /* 0x0000000104047892 */ /* 0x000fe4000f8ec03f */
[----:B------:R-:W-:-:S02]  /*6410*/  UISETP.LT.U32.AND UP1, UPT, UR43, 0x2, UP1 ;  /* 0x000000022b00788c */ /* 0x000fc40008f21070 */
[----:B------:R-:W-:Y:S02]  /*6420*/  UISETP.NE.U32.AND UP0, UPT, UR4, 0x1, UPT ;  /* 0x000000010400788c */ /* 0x000fe4000bf05070 */
[----:B------:R-:W-:Y:S02]  /*6430*/  USEL UR5, URZ, 0x1, !UP1 ;  /* 0x000000013f057887 */ /* 0x000fe4000c800000 */
[----:B------:R-:W-:Y:S02]  /*6440*/  UISETP.GT.U32.AND UP0, UPT, UR43, 0x1, !UP0 ;  /* 0x000000012b00788c */ /* 0x000fe4000c704070 */
[----:B------:R-:W-:Y:S02]  /*6450*/  ULOP3.LUT UR41, UR41, 0x1, URZ, 0xc0, !UPT ;  /* 0x0000000129297892 */ /* 0x000fe4000f8ec03f */
[----:B------:R-:W-:-:S04]  /*6460*/  USEL UR4, URZ, 0x1, !UP0 ;  /* 0x000000013f047887 */ /* 0x000fc8000c000000 */
[----:B------:R-:W-:Y:S01]  /*6470*/  ULOP3.LUT UR40, UR4, UR40, UR5, 0x96, !UPT ;  /* 0x0000002804287292 */ /* 0x000fe2000f8e9605 */
[----:B------:R-:W-:Y:S11]  /*6480*/  @P0 BRA `(.L_x_158) ;  /* 0xffffffac003c0947 */ /* 0x000ff6000383ffff */
[----:B------:R-:W-:Y:S05]  /*6490*/  EXIT ;  /* 0x000000000000794d */ /* 0x000fea0003800000 */
.L_x_3:
        /* <DEDUP_REMOVED lines=26> */
.L_x_160:
[--C-:B------:R-:W-:Y:S01]  /*6640*/  SHF.R.U64 R14, R12, R20, R13.reuse ;  /* 0x000000140c0e7219 */ /* 0x100fe2000000120d */
[----:B------:R-:W0:Y:S01]  /*6650*/  LDC R24, c[0x0][0x618] ;  /* 0x00018600ff187b82 */ /* 0x000e220000000800 */
[----:B------:R-:W-:Y:S01]  /*6660*/  I2FP.F32.U32 R8, R6 ;  /* 0x0000000600087245 */ /* 0x000fe20000201000 */
[----:B------:R-:W-:Y:S01]  /*6670*/  ULDC UR4, c[0x0][0x150] ;  /* 0x0000540000047ab9 */ /* 0x000fe20000000800 */
[----:B------:R-:W-:Y:S02]  /*6680*/  SHF.R.U32.HI R7, RZ, R20, R13 ;  /* 0x00000014ff077219 */ /* 0x000fe4000001160d */
[----:B------:R-:W-:Y:S01]  /*6690*/  IADD3 R11, P0, RZ, -R14, RZ ;  /* 0x8000000eff0b7210 */ /* 0x000fe20007f1e0ff */
[----:B------:R-:W-:Y:S01]  /*66a0*/  FMUL R13, R8, UR4 ;  /* 0x00000004080d7c20 */ /* 0x000fe20008400000 */
[----:B------:R-:W-:Y:S01]  /*66b0*/  ULDC UR4, c[0x0][0x154] ;  /* 0x0000550000047ab9 */ /* 0x000fe20000000800 */
[----:B------:R-:W1:Y:S02]  /*66c0*/  LDC.64 R26, c[0x0][0x640] ;  /* 0x00019000ff1a7b82 */ /* 0x000e640000000a00 */
[----:B------:R-:W-:-:S02]  /*66d0*/  IMAD.X R7, RZ, RZ, ~R7, P0 ;  /* 0x000000ffff077224 */ /* 0x000fc400000e0e07 */
[----:B------:R-:W2:Y:S01]  /*66e0*/  F2I.U32.TRUNC.NTZ R13, R13 ;  /* 0x0000000d000d7305 */ /* 0x000ea2000020f000 */
[----:B------:R-:W-:-:S03]  /*66f0*/  IMAD.WIDE.U32 R8, R11, R22, R16 ;  /* 0x000000160b087225 */ /* 0x000fc600078e0010 */
[----:B------:R-:W3:Y:S01]  /*6700*/  LDC R15, c[0x0][0x144] ;  /* 0x00005100ff0f7b82 */ /* 0x000ee20000000800 */
[----:B------:R-:W-:-:S04]  /*6710*/  IMAD R10, R7, R22, RZ ;  /* 0x00000016070a7224 */ /* 0x000fc800078e02ff */
[----:B------:R-:W-:Y:S02]  /*6720*/  IMAD R7, R11, R23, R10 ;  /* 0x000000170b077224 */ /* 0x000fe400078e020a */
[----:B------:R-:W-:Y:S01]  /*6730*/  IMAD.MOV.U32 R10, RZ, RZ, -0x1 ;  /* 0xffffffffff0a7424 */ /* 0x000fe200078e00ff */
[----:B------:R-:W4:Y:S01]  /*6740*/  LDC R20, c[0x0][0x608] ;  /* 0x00018200ff147b82 */ /* 0x000f220000000800 */
[----:B------:R-:W-:Y:S01]  /*6750*/  IMAD.IADD R7, R9, 0x1, R7 ;  /* 0x0000000109077824 */ /* 0x000fe200078e0207 */
[----:B------:R-:W-:-:S04]  /*6760*/  I2FP.F32.U32 R9, R3 ;  /* 0x0000000300097245 */ /* 0x000fc80000201000 */
[-C--:B0-----:R-:W-:Y:S01]  /*6770*/  SHF.R.U64 R12, R8, R24.reuse, R7 ;  /* 0x00000018080c7219 */ /* 0x081fe20000001207 */
[----:B--2---:R-:W-:Y:S01]  /*6780*/  IMAD.MOV R8, RZ, RZ, -R13 ;  /* 0x000000ffff087224 */ /* 0x004fe200078e0a0d */
[----:B------:R-:W0:Y:S01]  /*6790*/  LDC R11, c[0x0][0x658] ;  /* 0x00019600ff0b7b82 */ /* 0x000e220000000800 */
[----:B-1----:R-:W-:Y:S01]  /*67a0*/  ISETP.NE.U32.AND P0, PT, R26, RZ, PT ;  /* 0x000000ff1a00720c */ /* 0x002fe20003f05070 */
[----:B------:R-:W-:Y:S01]  /*67b0*/  FMUL R9, R9, UR4 ;  /* 0x0000000409097c20 */ /* 0x000fe20008400000 */
[----:B------:R-:W-:Y:S02]  /*67c0*/  SHF.R.U32.HI R7, RZ, R24, R7 ;  /* 0x00000018ff077219 */ /* 0x000fe40000011607 */
[----:B------:R-:W-:-:S03]  /*67d0*/  ISETP.NE.AND.EX P0, PT, R27, RZ, PT, P0 ;  /* 0x000000ff1b00720c */ /* 0x000fc60003f05300 */
[----:B------:R-:W1:Y:S01]  /*67e0*/  LDC R22, c[0x0][0x148] ;  /* 0x00005200ff167b82 */ /* 0x000e620000000800 */
[----:B---3--:R-:W-:Y:S02]  /*67f0*/  IMAD R23, R15, R8, R6 ;  /* 0x000000080f177224 */ /* 0x008fe400078e0206 */
[----:B------:R-:W-:-:S05]  /*6800*/  IMAD.MOV.U32 R8, RZ, RZ, 0x1 ;  /* 0x00000001ff087424 */ /* 0x000fca00078e00ff */
[----:B------:R-:W2:Y:S01]  /*6810*/  LDC R21, c[0x0][0x600] ;  /* 0x00018000ff157b82 */ /* 0x000ea20000000800 */
[-CC-:B----4-:R-:W-:Y:S02]  /*6820*/  SHF.R.U64 R15, R12, R20.reuse, R7.reuse ;  /* 0x000000140c0f7219 */ /* 0x190fe40000001207 */
[----:B------:R-:W-:Y:S02]  /*6830*/  SHF.R.U32.HI R6, RZ, R20, R7 ;  /* 0x00000014ff067219 */ /* 0x000fe40000011607 */
[----:B------:R3:W4:Y:S03]  /*6840*/  F2I.U32.TRUNC.NTZ R20, R9 ;  /* 0x0000000900147305 */ /* 0x000726000020f000 */
[----:B------:R-:W1:Y:S01]  /*6850*/  LDC R25, c[0x0][0x648] ;  /* 0x00019200ff197b82 */ /* 0x000e620000000800 */
[-C--:B0-----:R-:W-:Y:S02]  /*6860*/  SHF.R.U64 R19, R15, R11.reuse, R6 ;  /* 0x0000000b0f137219 */ /* 0x081fe40000001206 */
[----:B------:R-:W-:-:S02]  /*6870*/  SHF.L.U32 R10, R10, R11, RZ ;  /* 0x0000000b0a0a7219 */ /* 0x000fc400000006ff */
[-C--:B------:R-:W-:Y:S01]  /*6880*/  SHF.R.U32.HI R7, RZ, R11.reuse, R6 ;  /* 0x0000000bff077219 */ /* 0x080fe20000011606 */
[----:B------:R-:W-:Y:S01]  /*6890*/  IMAD.MOV.U32 R6, RZ, RZ, R19 ;  /* 0x000000ffff067224 */ /* 0x000fe200078e0013 */
[----:B------:R-:W-:Y:S01]  /*68a0*/  SHF.L.U32 R24, R8, R11, RZ ;  /* 0x0000000b08187219 */ /* 0x000fe200000006ff */
[----:B------:R-:W0:Y:S01]  /*68b0*/  LDC R28, c[0x0][0x638] ;  /* 0x00018e00ff1c7b82 */ /* 0x000e220000000800 */
[----:B------:R-:W-:-:S07]  /*68c0*/  LOP3.LUT R30, RZ, R10, RZ, 0x33, !PT ;  /* 0x0000000aff1e7212 */ /* 0x000fce00078e33ff */
[----:B------:R-:W0:Y:S01]  /*68d0*/  LDC R29, c[0x0][0x610] ;  /* 0x00018400ff1d7b82 */ /* 0x000e220000000800 */
[----:B---34-:R-:W-:Y:S05]  /*68e0*/  @!P0 BRA `(.L_x_161) ;  /* 0x0000000000288947 */ /* 0x018fea0003800000 */
[----:B------:R-:W3:Y:S02]  /*68f0*/  LDC R6, c[0x0][0x64c] ;  /* 0x00019300ff067b82 */ /* 0x000ee40000000800 */
[----:B---3--:R-:W-:-:S05]  /*6900*/  IADD3 R11, P0, R19, R6, RZ ;  /* 0x00000006130b7210 */ /* 0x008fca0007f1e0ff */
        /* <DEDUP_REMOVED lines=8> */
.L_x_161:
[----:B------:R-:W-:Y:S01]  /*6990*/  ISETP.NE.AND P0, PT, R2, 0x1, PT ;  /* 0x000000010200780c */ /* 0x000fe20003f05270 */
[----:B--2---:R-:W-:Y:S01]  /*69a0*/  VIADD R9, R21, 0xffffffff ;  /* 0xffffffff15097836 */ /* 0x004fe20000000000 */
[----:B-1----:R-:W-:Y:S01]  /*69b0*/  SHF.R.U64 R7, R6, R25, R7 ;  /* 0x0000001906077219 */ /* 0x002fe20000001207 */
[----:B------:R-:W-:Y:S01]  /*69c0*/  IMAD.MOV R20, RZ, RZ, -R20 ;  /* 0x000000ffff147224 */ /* 0x000fe200078e0a14 */
[----:B------:R-:W-:Y:S02]  /*69d0*/  LOP3.LUT R6, R15, R30, RZ, 0xc0, !PT ;  /* 0x0000001e0f067212 */ /* 0x000fe400078ec0ff */
[----:B------:R-:W-:Y:S01]  /*69e0*/  LOP3.LUT R12, R12, R9, RZ, 0xc0, !PT ;  /* 0x000000090c0c7212 */ /* 0x000fe200078ec0ff */
[----:B------:R-:W-:Y:S02]  /*69f0*/  IMAD.MOV R8, RZ, RZ, -R7 ;  /* 0x000000ffff087224 */ /* 0x000fe400078e0a07 */
[----:B------:R-:W-:Y:S02]  /*6a00*/  IMAD R6, R24, R7, R6 ;  /* 0x0000000718067224 */ /* 0x000fe400078e0206 */
[----:B------:R-:W-:-:S02]  /*6a10*/  IMAD.MOV.U32 R9, RZ, RZ, 0x1 ;  /* 0x00000001ff097424 */ /* 0x000fc400078e00ff */
[----:B------:R-:W-:Y:S02]  /*6a20*/  @P0 IMAD R23, R22, R20, R3 ;  /* 0x0000001416170224 */ /* 0x000fe400078e0203 */
[----:B0-----:R-:W-:Y:S02]  /*6a30*/  IMAD R3, R8, R28, R19 ;  /* 0x0000001c08037224 */ /* 0x001fe400078e0213 */
[----:B------:R-:W-:Y:S02]  /*6a40*/  IMAD R13, R6, R29, R23 ;  /* 0x0000001d060d7224 */ /* 0x000fe400078e0217 */
[----:B------:R-:W-:Y:S02]  /*6a50*/  IMAD R6, R3, R21, R12 ;  /* 0x0000001503067224 */ /* 0x000fe400078e020c */
[----:B------:R-:W-:-:S03]  /*6a60*/  IMAD.MOV.U32 R8, RZ, RZ, R14 ;  /* 0x000000ffff087224 */ /* 0x000fc600078e000e */
[----:B------:R-:W-:Y:S02]  /*6a70*/  SEL R20, R6, R13, !P0 ;  /* 0x0000000d06147207 */ /* 0x000fe40004000000 */
[----:B------:R-:W-:-:S07]  /*6a80*/  SEL R13, R13, R6, !P0 ;  /* 0x000000060d0d7207 */ /* 0x000fce0004000000 */
.L_x_159:
[----:B------:R-:W-:-:S08]  /*6a90*/  NOP ;  /* 0x0000000000007918 */ /* 0x000fd00000000000 */
[----:B------:R-:W0:-:S00]  /*6aa0*/  USETMAXREG.DEALLOC.CTAPOOL 0x28 ;  /* 0x00000028000079c8 */ /* 0x000e0000080e0500 */
[----:B0-----:R-:W-:-:S13]  /*6ab0*/  ISETP.NE.AND P0, PT, R0, RZ, PT ;  /* 0x000000ff0000720c */ /* 0x001fda0003f05270 */
[----:B------:R-:W-:Y:S05]  /*6ac0*/  @P0 EXIT ;  /* 0x000000000000094d */ /* 0x000fea0003800000 */
[----:B------:R-:W-:Y:S01]  /*6ad0*/  LOP3.LUT P0, RZ, R9, 0xff, RZ, 0xc0, !PT ;  /* 0x000000ff09ff7812 */ /* 0x000fe2000780c0ff */
[----:B------:R-:W-:Y:S02]  /*6ae0*/  IMAD.MOV.U32 R0, RZ, RZ, 0x1 ;  /* 0x00000001ff007424 */ /* 0x000fe400078e00ff */
[----:B------:R-:W-:-:S10]  /*6af0*/  IMAD.MOV.U32 R3, RZ, RZ, RZ ;  /* 0x000000ffff037224 */ /* 0x000fd400078e00ff */
[----:B------:R-:W-:Y:S05]  /*6b00*/  @!P0 BRA `(.L_x_162) ;  /* 0x0000000c00348947 */ /* 0x000fea0003800000 */
[----:B------:R-:W0:Y:S01]  /*6b10*/  LDC R0, c[0x0][0x28c] ;  /* 0x0000a300ff007b82 */ /* 0x000e220000000800 */
[----:B------:R-:W-:Y:S01]  /*6b20*/  LOP3.LUT P0, RZ, R4, 0x1f, RZ, 0xc0, !PT ;  /* 0x0000001f04ff7812 */ /* 0x000fe2000780c0ff */
[----:B------:R-:W-:Y:S01]  /*6b30*/  ULDC UR5, c[0x0][0x658] ;  /* 0x0001960000057ab9 */ /* 0x000fe20000000800 */
[----:B------:R-:W-:Y:S01]  /*6b40*/  UMOV UR6, 0xffffffff ;  /* 0xffffffff00067882 */ /* 0x000fe20000000000 */
[----:B------:R-:W-:Y:S01]  /*6b50*/  BSSY B0, `(.L_x_162) ;  /* 0x00000c8000007945 */ /* 0x000fe20003800000 */
[----:B------:R-:W-:Y:S01]  /*6b60*/  USHF.L.U32 UR6, UR6, UR5, URZ ;  /* 0x0000000506067299 */ /* 0x000fe2000800063f */
[C---:B------:R-:W-:Y:S01]  /*6b70*/  ISETP.NE.AND P2, PT, R5.reuse, RZ, PT ;  /* 0x000000ff0500720c */ /* 0x040fe20003f45270 */
[----:B------:R-:W-:Y:S01]  /*6b80*/  IMAD.MOV.U32 R11, RZ, RZ, 0x1 ;  /* 0x00000001ff0b7424 */ /* 0x000fe200078e00ff */
[----:B------:R-:W-:Y:S01]  /*6b90*/  ISETP.NE.OR P0, PT, R5, RZ, !P0 ;  /* 0x000000ff0500720c */ /* 0x000fe20004705670 */
[----:B------:R-:W-:Y:S01]  /*6ba0*/  ULDC UR4, c[0x0][0x600] ;  /* 0x0001800000047ab9 */ /* 0x000fe20000000800 */
[----:B------:R-:W-:Y:S01]  /*6bb0*/  LOP3.LUT R19, R18, 0x2, RZ, 0xfc, !PT ;  /* 0x0000000212137812 */ /* 0x000fe200078efcff */
[----:B------:R-:W-:Y:S01]  /*6bc0*/  UMOV UR7, 0x1 ;  /* 0x0000000100077882 */ /* 0x000fe20000000000 */
[----:B------:R-:W-:-:S02]  /*6bd0*/  UIADD3 UR13, UR4, -0x1, URZ ;  /* 0xffffffff040d7890 */ /* 0x000fc4000fffe03f */
[----:B------:R-:W-:Y:S02]  /*6be0*/  USHF.L.U32 UR15, UR7, UR5, URZ ;  /* 0x00000005070f7299 */ /* 0x000fe4000800063f */
[----:B------:R-:W-:Y:S01]  /*6bf0*/  ULOP3.LUT UR14, URZ, UR6, URZ, 0x33, !UPT ;  /* 0x000000063f0e7292 */ /* 0x000fe2000f8e333f */
[----:B------:R-:W-:Y:S01]  /*6c00*/  ULDC.64 UR22, c[0x0][0x198] ;  /* 0x0000660000167ab9 */ /* 0x000fe20000000a00 */
[----:B0-----:R-:W-:-:S05]  /*6c10*/  VIADD R0, R0, 0x3f ;  /* 0x0000003f00007836 */ /* 0x001fca0000000000 */
[----:B------:R-:W-:-:S04]  /*6c20*/  SHF.R.S32.HI R3, RZ, 0x1f, R0 ;  /* 0x0000001fff037819 */ /* 0x000fc80000011400 */
[----:B------:R-:W-:Y:S01]  /*6c30*/  LEA.HI R3, R3, R0, RZ, 0x6 ;  /* 0x0000000003037211 */ /* 0x000fe200078f30ff */
[----:B------:R-:W-:-:S03]  /*6c40*/  IMAD.MOV.U32 R0, RZ, RZ, 0x1 ;  /* 0x00000001ff007424 */ /* 0x000fc600078e00ff */
[----:B------:R-:W-:Y:S01]  /*6c50*/  SHF.R.S32.HI R12, RZ, 0x6, R3 ;  /* 0x00000006ff0c7819 */ /* 0x000fe20000011403 */
[----:B------:R-:W-:-:S04]  /*6c60*/  IMAD.MOV.U32 R3, RZ, RZ, RZ ;  /* 0x000000ffff037224 */ /* 0x000fc800078e00ff */
[----:B------:R-:W-:-:S07]  /*6c70*/  VIADD R10, R12, 0x1 ;  /* 0x000000010c0a7836 */ /* 0x000fce0000000000 */
.L_x_174:
[----:B------:R-:W-:-:S03]  /*6c80*/  UMOV UR4, 0xffffffff ;  /* 0xffffffff00047882 */ /* 0x000fc60000000000 */
[----:B------:R-:W-:Y:S05]  /*6c90*/  BRA.DIV UR4, `(.L_x_163) ;  /* 0x0000000e04747947 */ /* 0x000fea000b800000 */
[----:B------:R-:W-:-:S13]  /*6ca0*/  ELECT P6, URZ, PT ;  /* 0x00000000003f782f */ /* 0x000fda00038c0000 */
.L_x_183:
[----:B------:R-:W-:Y:S04]  /*6cb0*/  BSSY B1, `(.L_x_164) ;  /* 0x000003e000017945 */ /* 0x000fe80003800000 */
[----:B------:R-:W-:Y:S05]  /*6cc0*/  @!P6 BRA `(.L_x_165) ;  /* 0x0000000000f0e947 */ /* 0x000fea0003800000 */
[----:B------:R-:W0:Y:S02]  /*6cd0*/  LDC R4, c[0x0][0x28c] ;  /* 0x0000a300ff047b82 */ /* 0x000e240000000800 */
[----:B0-----:R-:W-:-:S13]  /*6ce0*/  ISETP.GE.AND P1, PT, R4, 0x1, PT ;  /* 0x000000010400780c */ /* 0x001fda0003f26270 */
[----:B------:R-:W-:Y:S05]  /*6cf0*/  @!P1 BRA `(.L_x_165) ;  /* 0x0000000000e49947 */ /* 0x000fea0003800000 */
[----:B------:R-:W-:Y:S02]  /*6d00*/  IMAD.SHL.U32 R20, R20, 0x80, RZ ;  /* 0x0000008014147824 */ /* 0x000fe400078e00ff */
[----:B------:R-:W-:Y:S02]  /*6d10*/  IMAD.SHL.U32 R13, R13, 0x80, RZ ;  /* 0x000000800d0d7824 */ /* 0x000fe400078e00ff */
[----:B------:R-:W-:Y:S02]  /*6d20*/  IMAD.MOV.U32 R21, RZ, RZ, RZ ;  /* 0x000000ffff157224 */ /* 0x000fe400078e00ff */
[----:B------:R-:W-:Y:S02]  /*6d30*/  IMAD.MOV.U32 R4, RZ, RZ, R10 ;  /* 0x000000ffff047224 */ /* 0x000fe400078e000a */
[----:B------:R-:W-:Y:S02]  /*6d40*/  IMAD.MOV.U32 R5, RZ, RZ, R0 ;  /* 0x000000ffff057224 */ /* 0x000fe400078e0000 */
[----:B------:R-:W-:-:S02]  /*6d50*/  IMAD.MOV.U32 R6, RZ, RZ, R3 ;  /* 0x000000ffff067224 */ /* 0x000fc400078e0003 */
[----:B------:R-:W-:-:S07]  /*6d60*/  VIADD R22, R20, 0x40 ;  /* 0x0000004014167836 */ /* 0x000fce0000000000 */
.L_x_169:
[----:B------:R-:W0:Y:S01]  /*6d70*/  S2R R14, SR_CgaCtaId ;  /* 0x00000000000e7919 */ /* 0x000e220000008800 */
[----:B------:R-:W-:Y:S01]  /*6d80*/  MOV R7, 0x400 ;  /* 0x0000040000077802 */ /* 0x000fe20000000f00 */
[----:B------:R-:W1:Y:S03]  /*6d90*/  @!P2 LDC R9, c[0x0][0x500] ;  /* 0x00014000ff09ab82 */ /* 0x000e660000000800 */
[----:B0-----:R-:W-:Y:S02]  /*6da0*/  LEA R15, R14, R7, 0x18 ;  /* 0x000000070e0f7211 */ /* 0x001fe400078ec0ff */
[----:B------:R-:W-:-:S03]  /*6db0*/  SHF.L.U32 R7, R5, 0x1f, RZ ;  /* 0x0000001f05077819 */ /* 0x000fc600000006ff */
[----:B------:R-:W-:-:S04]  /*6dc0*/  IMAD R14, R6, 0x8, R15 ;  /* 0x00000008060e7824 */ /* 0x000fc800078e020f */
[----:B------:R-:W0:Y:S02]  /*6dd0*/  SYNCS.PHASECHK.TRANS64.TRYWAIT P1, [R14+URZ+0x10], R7 ;  /* 0x000010070e0075a7 */ /* 0x000e24000802017f */
[----:B01----:R-:W-:Y:S05]  /*6de0*/  @!P1 BRA `(.L_x_166) ;  /* 0x0000000c00409947 */ /* 0x003fea0003800000 */
.L_x_184:
[----:B0-----:R-:W-:Y:S01]  /*6df0*/  PRMT R7, R19, 0x9910, RZ ;  /* 0x0000991013077816 */ /* 0x001fe200000000ff */
[----:B------:R0:W-:Y:S03]  /*6e00*/  @!P2 SYNCS.ARRIVE.TRANS64 RZ, [R14+URZ], R9 ;  /* 0x000000090effa9a7 */ /* 0x0001e6000800003f */
[----:B------:R-:W-:-:S13]  /*6e10*/  ISETP.NE.AND P1, PT, R7, 0x2, PT ;  /* 0x000000020700780c */ /* 0x000fda0003f25270 */
[----:B0-----:R-:W-:Y:S05]  /*6e20*/  @P1 BRA `(.L_x_167) ;  /* 0x0000000000041947 */ /* 0x001fea0003800000 */
[----:B------:R-:W-:Y:S01]  /*6e30*/  BPT.TRAP 0x1 ;  /* 0x000000040000795c */ /* 0x000fe20000300000 */
.L_x_167:
[----:B------:R-:W-:Y:S05]  /*6e40*/  @P0 BRA `(.L_x_168) ;  /* 0x0000000000040947 */ /* 0x000fea0003800000 */
[----:B------:R-:W-:Y:S01]  /*6e50*/  BPT.TRAP 0x1 ;  /* 0x000000040000795c */ /* 0x000fe20000300000 */
.L_x_168:
[----:B------:R-:W-:Y:S01]  /*6e60*/  IMAD R15, R6, 0x4000, R15 ;  /* 0x00004000060f7824 */ /* 0x000fe200078e020f */
[----:B------:R-:W-:Y:S01]  /*6e70*/  R2UR UR27, R21 ;  /* 0x00000000151b72ca */ /* 0x000fe200000e0000 */
[----:B------:R-:W-:Y:S01]  /*6e80*/  VIADD R4, R4, 0xffffffff ;  /* 0xffffffff04047836 */ /* 0x000fe20000000000 */
[----:B------:R-:W-:Y:S01]  /*6e90*/  R2UR UR9, R14 ;  /* 0x000000000e0972ca */ /* 0x000fe200000e0000 */
[----:B------:R-:W-:Y:S01]  /*6ea0*/  UIADD3 UR4, UP0, UR22, 0xf0, URZ ;  /* 0x000000f016047890 */ /* 0x000fe2000ff1e03f */
[----:B------:R-:W-:Y:S01]  /*6eb0*/  R2UR UR16, R15 ;  /* 0x000000000f1072ca */ /* 0x000fe200000e0000 */
[----:B------:R-:W-:Y:S01]  /*6ec0*/  UIADD3 UR30, UP1, UR22, 0x1f0, URZ ;  /* 0x000001f0161e7890 */ /* 0x000fe2000ff3e03f */
[----:B------:R-:W-:Y:S01]  /*6ed0*/  R2UR UR12, R8 ;  /* 0x00000000080c72ca */ /* 0x000fe200000e0000 */
[----:B------:R-:W-:Y:S01]  /*6ee0*/  UIADD3.X UR5, URZ, UR23, URZ, UP0, !UPT ;  /* 0x000000173f057290 */ /* 0x000fe200087fe43f */
[----:B------:R-:W-:Y:S01]  /*6ef0*/  R2UR UR11, R13 ;  /* 0x000000000d0b72ca */ /* 0x000fe200000e0000 */
[----:B------:R-:W-:Y:S01]  /*6f00*/  UIADD3.X UR31, URZ, UR23, URZ, UP1, !UPT ;  /* 0x000000173f1f7290 */ /* 0x000fe20008ffe43f */
[----:B------:R-:W-:Y:S01]  /*6f10*/  R2UR UR26, R20 ;  /* 0x00000000141a72ca */ /* 0x000fe200000e0000 */
[----:B------:R-:W-:Y:S01]  /*6f20*/  VIADD R6, R6, 0x1 ;  /* 0x0000000106067836 */ /* 0x000fe20000000000 */
[----:B------:R-:W-:Y:S01]  /*6f30*/  R2UR UR18, R22 ;  /* 0x00000000161272ca */ /* 0x000fe200000e0000 */
[----:B------:R-:W-:Y:S01]  /*6f40*/  UMOV UR6, 0x0 ;  /* 0x0000000000067882 */ /* 0x000fe20000000000 */
[----:B------:R-:W-:Y:S01]  /*6f50*/  ISETP.GT.AND P3, PT, R4, 0x1, PT ;  /* 0x000000010400780c */ /* 0x000fe20003f64270 */
[----:B------:R-:W-:Y:S01]  /*6f60*/  UMOV UR7, 0x10000000 ;  /* 0x1000000000077882 */ /* 0x000fe20000000000 */
[C---:B------:R-:W-:Y:S01]  /*6f70*/  ISETP.NE.AND P1, PT, R6.reuse, 0x2, PT ;  /* 0x000000020600780c */ /* 0x040fe20003f25270 */
[----:B------:R-:W-:Y:S01]  /*6f80*/  UIADD3 UR8, UR16, 0x100, URZ ;  /* 0x0000010010087890 */ /* 0x000fe2000fffe03f */
[----:B------:R-:W-:Y:S01]  /*6f90*/  VIADD R21, R21, 0x40 ;  /* 0x0000004015157836 */ /* 0x000fe20000000000 */
[----:B------:R-:W-:Y:S01]  /*6fa0*/  UIADD3 UR24, UR16, 0x8100, URZ ;  /* 0x0000810010187890 */ /* 0x000fe2000fffe03f */
[----:B------:R-:W-:Y:S01]  /*6fb0*/  SEL R14, RZ, 0x1, P1 ;  /* 0x00000001ff0e7807 */ /* 0x000fe20000800000 */
[----:B------:R-:W-:Y:S01]  /*6fc0*/  UIADD3 UR16, UR16, 0xa100, URZ ;  /* 0x0000a10010107890 */ /* 0x000fe2000fffe03f */
[----:B------:R-:W-:Y:S01]  /*6fd0*/  SEL R6, R6, RZ, P1 ;  /* 0x000000ff06067207 */ /* 0x000fe20000800000 */
[----:B------:R-:W-:Y:S01]  /*6fe0*/  UMOV UR10, UR27 ;  /* 0x0000001b000a7c82 */ /* 0x000fe20008000000 */
[----:B------:R-:W-:Y:S01]  /*6ff0*/  UMOV UR25, UR9 ;  /* 0x0000000900197c82 */ /* 0x000fe20008000000 */
[----:B------:R-:W-:Y:S01]  /*7000*/  UMOV UR28, UR12 ;  /* 0x0000000c001c7c82 */ /* 0x000fe20008000000 */
[----:B------:R-:W-:Y:S01]  /*7010*/  UMOV UR17, UR9 ;  /* 0x0000000900117c82 */ /* 0x000fe20008000000 */
[----:B------:R-:W-:Y:S01]  /*7020*/  UMOV UR19, UR27 ;  /* 0x0000001b00137c82 */ /* 0x000fe20008000000 */
[----:B------:R0:W-:Y:S01]  /*7030*/  UTMALDG.3D [UR8], [UR4], desc[UR6] ;  /* 0x00000608040075b4 */ /* 0x0001e20008011000 */
[----:B------:R-:W-:Y:S01]  /*7040*/  UMOV UR20, UR12 ;  /* 0x0000000c00147c82 */ /* 0x000fe20008000000 */
[----:B------:R-:W-:Y:S01]  /*7050*/  LOP3.LUT R5, R5, R14, RZ, 0x3c, !PT ;  /* 0x0000000e05057212 */ /* 0x000fe200078e3cff */
[----:B------:R0:W-:Y:S01]  /*7060*/  UTMALDG.3D [UR24], [UR30], desc[UR6] ;  /* 0x000006181e0075b4 */ /* 0x0001e20008011000 */
[----:B------:R0:W-:Y:S02]  /*7070*/  UTMALDG.3D [UR16], [UR30], desc[UR6] ;  /* 0x000006101e0075b4 */ /* 0x0001e40008011000 */
[----:B0-----:R-:W-:Y:S05]  /*7080*/  @P3 BRA `(.L_x_169) ;  /* 0xfffffffc00383947 */ /* 0x001fea000383ffff */
.L_x_165:
[----:B------:R-:W-:Y:S05]  /*7090*/  BSYNC B1 ;  /* 0x0000000000017941 */ /* 0x000fea0003800000 */
.L_x_164:
[----:B------:R-:W-:Y:S01]  /*70a0*/  LOP3.LUT P3, RZ, R11, 0xff, RZ, 0xc0, !PT ;  /* 0x000000ff0bff7812 */ /* 0x000fe2000786c0ff */
[----:B------:R-:W-:Y:S01]  /*70b0*/  IMAD.IADD R3, R12, 0x1, R3 ;  /* 0x000000010c037824 */ /* 0x000fe200078e0203 */
[----:B------:R-:W-:Y:S01]  /*70c0*/  IADD3 R16, P4, R16, UR36, RZ ;  /* 0x0000002410107c10 */ /* 0x000fe2000ff9e0ff */
[----:B------:R-:W-:Y:S01]  /*70d0*/  ULDC.64 UR4, c[0x0][0x650] ;  /* 0x0001940000047ab9 */ /* 0x000fe20000000a00 */
[----:B------:R-:W-:Y:S01]  /*70e0*/  BSSY B1, `(.L_x_170) ;  /* 0x000006c000017945 */ /* 0x000fe20003800000 */
[----:B------:R-:W-:Y:S01]  /*70f0*/  IMAD.MOV.U32 R13, RZ, RZ, -0x1 ;  /* 0xffffffffff0d7424 */ /* 0x000fe200078e00ff */
[----:B------:R-:W-:Y:S01]  /*7100*/  ISETP.GT.U32.AND P1, PT, R3, 0x1, PT ;  /* 0x000000010300780c */ /* 0x000fe20003f24070 */
[----:B------:R-:W-:Y:S01]  /*7110*/  IMAD.MOV.U32 R20, RZ, RZ, -0x1 ;  /* 0xffffffffff147424 */ /* 0x000fe200078e00ff */
[----:B------:R-:W-:Y:S01]  /*7120*/  SHF.R.U32.HI R4, RZ, 0x1, R3 ;  /* 0x00000001ff047819 */ /* 0x000fe20000011603 */
[----:B------:R-:W-:Y:S01]  /*7130*/  IMAD.MOV.U32 R8, RZ, RZ, -0x1 ;  /* 0xffffffffff087424 */ /* 0x000fe200078e00ff */
[----:B------:R-:W-:-:S02]  /*7140*/  ISETP.LT.U32.AND P1, PT, R12, 0x2, P1 ;  /* 0x000000020c00780c */ /* 0x000fc40000f21070 */
[----:B------:R-:W-:Y:S01]  /*7150*/  IADD3.X R17, R17, UR42, RZ, P4, !PT ;  /* 0x0000002a11117c10 */ /* 0x000fe2000a7fe4ff */
[----:B------:R-:W0:Y:S01]  /*7160*/  @P3 S2R R6, SR_CgaCtaId ;  /* 0x0000000000063919 */ /* 0x000e220000008800 */
[----:B------:R-:W-:Y:S02]  /*7170*/  @P3 MOV R5, 0x400 ;  /* 0x0000040000053802 */ /* 0x000fe40000000f00 */
[----:B------:R-:W-:Y:S02]  /*7180*/  ISETP.GE.U32.AND P4, PT, R16, UR4, PT ;  /* 0x0000000410007c0c */ /* 0x000fe4000bf86070 */
[----:B------:R-:W-:Y:S02]  /*7190*/  LOP3.LUT R4, R4, 0x1, RZ, 0xc0, !PT ;  /* 0x0000000104047812 */ /* 0x000fe400078ec0ff */
[----:B------:R-:W-:Y:S02]  /*71a0*/  LOP3.LUT R3, R3, 0x1, RZ, 0xc0, !PT ;  /* 0x0000000103037812 */ /* 0x000fe400078ec0ff */
[----:B------:R-:W-:-:S02]  /*71b0*/  PRMT R11, RZ, 0x7610, R11 ;  /* 0x00007610ff0b7816 */ /* 0x000fc4000000000b */
[----:B0-----:R-:W-:-:S04]  /*71c0*/  @P3 LEA R5, R6, R5, 0x18 ;  /* 0x0000000506053211 */ /* 0x001fc800078ec0ff */
[----:B------:R0:W-:Y:S01]  /*71d0*/  @P3 SYNCS.ARRIVE.TRANS64.A1T0 RZ, [R5+URZ+0x38], RZ ;  /* 0x000038ff05ff39a7 */ /* 0x0001e2000810003f */
[----:B------:R-:W-:-:S04]  /*71e0*/  ISETP.NE.U32.AND P3, PT, R4, 0x1, PT ;  /* 0x000000010400780c */ /* 0x000fc80003f65070 */
[----:B------:R-:W-:Y:S02]  /*71f0*/  ISETP.GT.U32.AND P3, PT, R12, 0x1, !P3 ;  /* 0x000000010c00780c */ /* 0x000fe40005f64070 */
[----:B0-----:R-:W-:Y:S02]  /*7200*/  SEL R5, RZ, 0x1, !P1 ;  /* 0x00000001ff057807 */ /* 0x001fe40004800000 */
[----:B------:R-:W-:Y:S02]  /*7210*/  ISETP.GE.U32.AND.EX P1, PT, R17, UR5, PT, P4 ;  /* 0x0000000511007c0c */ /* 0x000fe4000bf26140 */
[----:B------:R-:W-:-:S04]  /*7220*/  SEL R4, RZ, 0x1, !P3 ;  /* 0x00000001ff047807 */ /* 0x000fc80005800000 */
[----:B------:R-:W-:Y:S02]  /*7230*/  LOP3.LUT R0, R4, R0, R5, 0x96, !PT ;  /* 0x0000000004007212 */ /* 0x000fe400078e9605 */
[----:B------:R-:W-:-:S05]  /*7240*/  PRMT R4, RZ, 0x7610, R4 ;  /* 0x00007610ff047816 */ /* 0x000fca0000000004 */
[----:B------:R-:W-:Y:S05]  /*7250*/  @P1 BRA `(.L_x_171) ;  /* 0x0000000400501947 */ /* 0x000fea0003800000 */
[----:B------:R-:W-:Y:S01]  /*7260*/  ULDC.64 UR4, c[0x0][0x628] ;  /* 0x00018a0000047ab9 */ /* 0x000fe20000000a00 */
[----:B------:R-:W0:Y:S01]  /*7270*/  S2R R14, SR_CTAID.X ;  /* 0x00000000000e7919 */ /* 0x000e220000002500 */
[----:B------:R-:W-:Y:S01]  /*7280*/  ISETP.NE.U32.AND P1, PT, RZ, UR4, PT ;  /* 0x00000004ff007c0c */ /* 0x000fe2000bf25070 */
[----:B------:R-:W-:Y:S01]  /*7290*/  ULDC UR7, c[0x0][0x630] ;  /* 0x00018c0000077ab9 */ /* 0x000fe20000000800 */
[----:B------:R-:W-:Y:S01]  /*72a0*/  IMAD.MOV.U32 R4, RZ, RZ, R16 ;  /* 0x000000ffff047224 */ /* 0x000fe200078e0010 */
[----:B------:R-:W1:Y:S01]  /*72b0*/  S2R R13, SR_CTAID.Y ;  /* 0x00000000000d7919 */ /* 0x000e620000002600 */
[----:B------:R-:W-:Y:S01]  /*72c0*/  ISETP.NE.AND.EX P1, PT, RZ, UR5, PT, P1 ;  /* 0x00000005ff007c0c */ /* 0x000fe2000bf25310 */
[----:B------:R-:W-:-:S12]  /*72d0*/  IMAD.MOV.U32 R5, RZ, RZ, R17 ;  /* 0x000000ffff057224 */ /* 0x000fd800078e0011 */
[----:B------:R-:W-:Y:S05]  /*72e0*/  @!P1 BRA `(.L_x_172) ;  /* 0x0000000000289947 */ /* 0x000fea0003800000 */
[----:B------:R-:W-:Y:S02]  /*72f0*/  ULDC UR6, c[0x0][0x634] ;  /* 0x00018d0000067ab9 */ /* 0x000fe40000000800 */
[----:B------:R-:W-:-:S05]  /*7300*/  IADD3 R9, P1, R16, UR6, RZ ;  /* 0x0000000610097c10 */ /* 0x000fca000ff3e0ff */
[----:B------:R-:W-:-:S04]  /*7310*/  IMAD.X R15, RZ, RZ, R17, P1 ;  /* 0x000000ffff0f7224 */ /* 0x000fc800008e0611 */
[----:B------:R-:W-:-:S04]  /*7320*/  IMAD.WIDE.U32 R6, R15, UR4, RZ ;  /* 0x000000040f067c25 */ /* 0x000fc8000f8e00ff */
[----:B------:R-:W-:-:S04]  /*7330*/  IMAD.WIDE.U32 R6, P1, R9, UR5, R6 ;  /* 0x0000000509067c25 */ /* 0x000fc8000f820006 */
[----:B------:R-:W-:-:S04]  /*7340*/  IMAD.WIDE.U32 R8, R9, UR4, RZ ;  /* 0x0000000409087c25 */ /* 0x000fc8000f8e00ff */
[----:B------:R-:W-:Y:S01]  /*7350*/  IMAD.X R5, RZ, RZ, RZ, P1 ;  /* 0x000000ffff057224 */ /* 0x000fe200008e06ff */
[----:B------:R-:W-:Y:S01]  /*7360*/  IADD3 RZ, P1, R9, R6, RZ ;  /* 0x0000000609ff7210 */ /* 0x000fe20007f3e0ff */
[----:B------:R-:W-:-:S04]  /*7370*/  IMAD.MOV.U32 R4, RZ, RZ, R7 ;  /* 0x000000ffff047224 */ /* 0x000fc800078e0007 */
[----:B------:R-:W-:-:S08]  /*7380*/  IMAD.WIDE.U32.X R4, R15, UR5, R4, P1 ;  /* 0x000000050f047c25 */ /* 0x000fd000088e0404 */
.L_x_172:
[--C-:B------:R-:W-:Y:S01]  /*7390*/  SHF.R.U64 R8, R4, UR7, R5.reuse ;  /* 0x0000000704087c19 */ /* 0x100fe20008001205 */
[----:B------:R-:W-:Y:S01]  /*73a0*/  ULDC.64 UR4, c[0x0][0x620] ;  /* 0x0001880000047ab9 */ /* 0x000fe20000000a00 */
[----:B------:R-:W-:Y:S01]  /*73b0*/  SHF.R.U32.HI R4, RZ, UR7, R5 ;  /* 0x00000007ff047c19 */ /* 0x000fe20008011605 */
[----:B------:R-:W2:Y:S01]  /*73c0*/  LDC R25, c[0x0][0x144] ;  /* 0x00005100ff197b82 */ /* 0x000ea20000000800 */
[----:B------:R-:W-:Y:S01]  /*73d0*/  IADD3 R7, P1, RZ, -R8, RZ ;  /* 0x80000008ff077210 */ /* 0x000fe20007f3e0ff */
[----:B------:R-:W-:Y:S01]  /*73e0*/  ULDC.64 UR8, c[0x0][0x640] ;  /* 0x0001900000087ab9 */ /* 0x000fe20000000a00 */
[----:B0-----:R-:W-:Y:S01]  /*73f0*/  I2FP.F32.U32 R9, R14 ;  /* 0x0000000e00097245 */ /* 0x001fe20000201000 */
[----:B------:R-:W-:Y:S02]  /*7400*/  ULDC UR6, c[0x0][0x608] ;  /* 0x0001820000067ab9 */ /* 0x000fe40000000800 */
[----:B------:R-:W-:Y:S01]  /*7410*/  IMAD.X R4, RZ, RZ, ~R4, P1 ;  /* 0x000000ffff047224 */ /* 0x000fe200008e0e04 */
[----:B------:R-:W-:Y:S01]  /*7420*/  ISETP.NE.U32.AND P1, PT, RZ, UR8, PT ;  /* 0x00000008ff007c0c */ /* 0x000fe2000bf25070 */
[----:B------:R-:W0:Y:S02]  /*7430*/  LDC R20, c[0x0][0x148] ;  /* 0x00005200ff147b82 */ /* 0x000e240000000800 */
[----:B------:R-:W-:Y:S01]  /*7440*/  IMAD R6, R4, UR4, RZ ;  /* 0x0000000404067c24 */ /* 0x000fe2000f8e02ff */
[----:B------:R-:W-:Y:S01]  /*7450*/  ISETP.NE.AND.EX P1, PT, RZ, UR9, PT, P1 ;  /* 0x00000009ff007c0c */ /* 0x000fe2000bf25310 */
[----:B------:R-:W-:Y:S01]  /*7460*/  IMAD.WIDE.U32 R4, R7, UR4, R16 ;  /* 0x0000000407047c25 */ /* 0x000fe2000f8e0010 */
[----:B------:R-:W-:-:S03]  /*7470*/  ULDC UR4, c[0x0][0x150] ;  /* 0x0000540000047ab9 */ /* 0x000fc60000000800 */
[----:B------:R-:W-:Y:S02]  /*7480*/  IMAD R7, R7, UR5, R6 ;  /* 0x0000000507077c24 */ /* 0x000fe4000f8e0206 */
[----:B------:R-:W-:Y:S01]  /*7490*/  FMUL R6, R9, UR4 ;  /* 0x0000000409067c20 */ /* 0x000fe20008400000 */
[----:B------:R-:W-:Y:S01]  /*74a0*/  ULDC UR4, c[0x0][0x618] ;  /* 0x0001860000047ab9 */ /* 0x000fe20000000800 */
[----:B------:R-:W-:Y:S01]  /*74b0*/  ULDC UR5, c[0x0][0x154] ;  /* 0x0000550000057ab9 */ /* 0x000fe20000000800 */
[----:B------:R-:W-:-:S03]  /*74c0*/  IMAD.IADD R5, R5, 0x1, R7 ;  /* 0x0000000105057824 */ /* 0x000fc600078e0207 */
[----:B------:R-:W3:Y:S02]  /*74d0*/  F2I.U32.TRUNC.NTZ R6, R6 ;  /* 0x0000000600067305 */ /* 0x000ee4000020f000 */
[----:B------:R-:W-:Y:S02]  /*74e0*/  SHF.R.U64 R9, R4, UR4, R5 ;  /* 0x0000000404097c19 */ /* 0x000fe40008001205 */
[----:B-1----:R-:W-:-:S05]  /*74f0*/  I2FP.F32.U32 R4, R13 ;  /* 0x0000000d00047245 */ /* 0x002fca0000201000 */
[----:B------:R-:W-:Y:S01]  /*7500*/  FMUL R22, R4, UR5 ;  /* 0x0000000504167c20 */ /* 0x000fe20008400000 */
[----:B------:R-:W-:Y:S01]  /*7510*/  SHF.R.U32.HI R4, RZ, UR4, R5 ;  /* 0x00000004ff047c19 */ /* 0x000fe20008011605 */
[----:B------:R-:W-:-:S03]  /*7520*/  ULDC UR4, c[0x0][0x658] ;  /* 0x0001960000047ab9 */ /* 0x000fc60000000800 */
[--C-:B------:R-:W-:Y:S01]  /*7530*/  SHF.R.U64 R21, R9, UR6, R4.reuse ;  /* 0x0000000609157c19 */ /* 0x100fe20008001204 */
[----:B------:R-:W1:Y:S01]  /*7540*/  F2I.U32.TRUNC.NTZ R22, R22 ;  /* 0x0000001600167305 */ /* 0x000e62000020f000 */
[----:B------:R-:W-:Y:S01]  /*7550*/  SHF.R.U32.HI R4, RZ, UR6, R4 ;  /* 0x00000006ff047c19 */ /* 0x000fe20008011604 */
[----:B---3--:R-:W-:-:S03]  /*7560*/  IMAD.MOV R6, RZ, RZ, -R6 ;  /* 0x000000ffff067224 */ /* 0x008fc600078e0a06 */
[----:B------:R-:W-:Y:S01]  /*7570*/  SHF.R.U64 R15, R21, UR4, R4 ;  /* 0x00000004150f7c19 */ /* 0x000fe20008001204 */
[----:B--2---:R-:W-:Y:S01]  /*7580*/  IMAD R14, R25, R6, R14 ;  /* 0x00000006190e7224 */ /* 0x004fe200078e020e */
[----:B------:R-:W-:-:S03]  /*7590*/  SHF.R.U32.HI R23, RZ, UR4, R4 ;  /* 0x00000004ff177c19 */ /* 0x000fc60008011604 */
[----:B------:R-:W-:Y:S02]  /*75a0*/  IMAD.MOV.U32 R4, RZ, RZ, R15 ;  /* 0x000000ffff047224 */ /* 0x000fe400078e000f */
[----:B------:R-:W-:Y:S01]  /*75b0*/  IMAD.MOV.U32 R5, RZ, RZ, R23 ;  /* 0x000000ffff057224 */ /* 0x000fe200078e0017 */
[----:B-1----:R-:W-:Y:S06]  /*75c0*/  @!P1 BRA `(.L_x_173) ;  /* 0x0000000000289947 */ /* 0x002fec0003800000 */
[----:B------:R-:W-:Y:S02]  /*75d0*/  ULDC UR4, c[0x0][0x64c] ;  /* 0x0001930000047ab9 */ /* 0x000fe40000000800 */
[----:B------:R-:W-:-:S05]  /*75e0*/  IADD3 R5, P1, R15, UR4, RZ ;  /* 0x000000040f057c10 */ /* 0x000fca000ff3e0ff */
[----:B------:R-:W-:-:S04]  /*75f0*/  IMAD.X R23, RZ, RZ, R23, P1 ;  /* 0x000000ffff177224 */ /* 0x000fc800008e0617 */
[----:B------:R-:W-:-:S04]  /*7600*/  IMAD.WIDE.U32 R6, R23, UR8, RZ ;  /* 0x0000000817067c25 */ /* 0x000fc8000f8e00ff */
[----:B------:R-:W-:-:S04]  /*7610*/  IMAD.WIDE.U32 R6, P1, R5, UR9, R6 ;  /* 0x0000000905067c25 */ /* 0x000fc8000f820006 */
[----:B------:R-:W-:-:S04]  /*7620*/  IMAD.WIDE.U32 R4, R5, UR8, RZ ;  /* 0x0000000805047c25 */ /* 0x000fc8000f8e00ff */
[----:B------:R-:W-:Y:S01]  /*7630*/  IMAD.MOV.U32 R4, RZ, RZ, R7 ;  /* 0x000000ffff047224 */ /* 0x000fe200078e0007 */
[----:B------:R-:W-:Y:S01]  /*7640*/  IADD3 RZ, P3, R5, R6, RZ ;  /* 0x0000000605ff7210 */ /* 0x000fe20007f7e0ff */
[----:B------:R-:W-:-:S04]  /*7650*/  IMAD.X R5, RZ, RZ, RZ, P1 ;  /* 0x000000ffff057224 */ /* 0x000fc800008e06ff */
[----:B------:R-:W-:-:S08]  /*7660*/  IMAD.WIDE.U32.X R4, R23, UR9, R4, P3 ;  /* 0x0000000917047c25 */ /* 0x000fd000098e0404 */
.L_x_173:
[----:B------:R-:W-:Y:S01]  /*7670*/  ISETP.NE.AND P1, PT, R2, 0x1, PT ;  /* 0x000000010200780c */ /* 0x000fe20003f25270 */
[----:B------:R-:W-:Y:S01]  /*7680*/  ULDC UR4, c[0x0][0x648] ;  /* 0x0001920000047ab9 */ /* 0x000fe20000000800 */
[----:B------:R-:W-:Y:S01]  /*7690*/  LOP3.LUT R21, R21, UR14, RZ, 0xc0, !PT ;  /* 0x0000000e15157c12 */ /* 0x000fe2000f8ec0ff */
[----:B------:R-:W-:Y:S01]  /*76a0*/  IMAD.MOV R22, RZ, RZ, -R22 ;  /* 0x000000ffff167224 */ /* 0x000fe200078e0a16 */
[----:B------:R-:W-:Y:S01]  /*76b0*/  SHF.R.U64 R4, R4, UR4, R5 ;  /* 0x0000000404047c19 */ /* 0x000fe20008001205 */
[----:B------:R-:W-:Y:S01]  /*76c0*/  ULDC UR4, c[0x0][0x638] ;  /* 0x00018e0000047ab9 */ /* 0x000fe20000000800 */
[----:B------:R-:W-:Y:S01]  /*76d0*/  ULDC UR5, c[0x0][0x610] ;  /* 0x0001840000057ab9 */ /* 0x000fe20000000800 */
[----:B------:R-:W-:Y:S02]  /*76e0*/  IMAD.MOV.U32 R5, RZ, RZ, 0x1 ;  /* 0x00000001ff057424 */ /* 0x000fe400078e00ff */
[----:B------:R-:W-:Y:S02]  /*76f0*/  IMAD.MOV R6, RZ, RZ, -R4 ;  /* 0x000000ffff067224 */ /* 0x000fe400078e0a04 */
[----:B------:R-:W-:Y:S01]  /*7700*/  IMAD R21, R4, UR15, R21 ;  /* 0x0000000f04157c24 */ /* 0x000fe2000f8e0215 */
[----:B------:R-:W-:Y:S01]  /*7710*/  LOP3.LUT R4, R9, UR13, RZ, 0xc0, !PT ;  /* 0x0000000d09047c12 */ /* 0x000fe2000f8ec0ff */
[----:B0-----:R-:W-:-:S02]  /*7720*/  @P1 IMAD R14, R20, R22, R13 ;  /* 0x00000016140e1224 */ /* 0x001fc400078e020d */
[----:B------:R-:W-:Y:S01]  /*7730*/  IMAD R15, R6, UR4, R15 ;  /* 0x00000004060f7c24 */ /* 0x000fe2000f8e020f */
[----:B------:R-:W-:Y:S01]  /*7740*/  ULDC UR4, c[0x0][0x600] ;  /* 0x0001800000047ab9 */ /* 0x000fe20000000800 */
[----:B------:R-:W-:Y:S02]  /*7750*/  IMAD R14, R21, UR5, R14 ;  /* 0x00000005150e7c24 */ /* 0x000fe4000f8e020e */
[--C-:B------:R-:W-:Y:S01]  /*7760*/  IMAD R15, R15, UR4, R4.reuse ;  /* 0x000000040f0f7c24 */ /* 0x100fe2000f8e0204 */
[----:B------:R-:W-:-:S04]  /*7770*/  PRMT R4, R5, 0x7610, R4 ;  /* 0x0000761005047816 */ /* 0x000fc80000000004 */
[----:B------:R-:W-:Y:S02]  /*7780*/  SEL R20, R15, R14, !P1 ;  /* 0x0000000e0f147207 */ /* 0x000fe40004800000 */
[----:B------:R-:W-:-:S07]  /*7790*/  SEL R13, R14, R15, !P1 ;  /* 0x0000000f0e0d7207 */ /* 0x000fce0004800000 */
.L_x_171:
[----:B------:R-:W-:Y:S05]  /*77a0*/  BSYNC B1 ;  /* 0x0000000000017941 */ /* 0x000fea0003800000 */
.L_x_170:
[----:B------:R-:W-:-:S13]  /*77b0*/  LOP3.LUT P1, RZ, R4, 0xff, RZ, 0xc0, !PT ;  /* 0x000000ff04ff7812 */ /* 0x000fda000782c0ff */
[----:B------:R-:W-:Y:S05]  /*77c0*/  @P1 BRA `(.L_x_174) ;  /* 0xfffffff4002c1947 */ /* 0x000fea000383ffff */
[----:B------:R-:W-:Y:S05]  /*77d0*/  BSYNC B0 ;  /* 0x0000000000007941 */ /* 0x000fea0003800000 */
.L_x_162:
[----:B------:R-:W-:-:S03]  /*77e0*/  UMOV UR4, 0xffffffff ;  /* 0xffffffff00047882 */ /* 0x000fc60000000000 */
[----:B------:R-:W-:Y:S05]  /*77f0*/  BRA.DIV UR4, `(.L_x_175) ;  /* 0x0000000204d07947 */ /* 0x000fea000b800000 */
[----:B------:R-:W-:-:S13]  /*7800*/  ELECT P6, URZ, PT ;  /* 0x00000000003f782f */ /* 0x000fda00038c0000 */
.L_x_187:
[----:B------:R-:W-:Y:S04]  /*7810*/  BSSY B0, `(.L_x_176) ;  /* 0x0000019000007945 */ /* 0x000fe80003800000 */
[----:B------:R-:W-:Y:S05]  /*7820*/  @!P6 BRA `(.L_x_177) ;  /* 0x00000000005ce947 */ /* 0x000fea0003800000 */
[----:B------:R-:W-:-:S04]  /*7830*/  LOP3.LUT R18, R18, 0x2, RZ, 0xfc, !PT ;  /* 0x0000000212127812 */ /* 0x000fc800078efcff */
[----:B------:R-:W-:-:S13]  /*7840*/  ISETP.NE.AND P0, PT, R18, 0x3, PT ;  /* 0x000000031200780c */ /* 0x000fda0003f05270 */
[----:B------:R-:W-:Y:S05]  /*7850*/  @!P0 BRA `(.L_x_178) ;  /* 0x0000000000048947 */ /* 0x000fea0003800000 */
[----:B------:R-:W-:Y:S01]  /*7860*/  BPT.TRAP 0x1 ;  /* 0x000000040000795c */ /* 0x000fe20000300000 */
.L_x_178:
[----:B------:R-:W0:Y:S01]  /*7870*/  S2R R5, SR_CgaCtaId ;  /* 0x0000000000057919 */ /* 0x000e220000008800 */
[----:B------:R-:W-:Y:S02]  /*7880*/  MOV R2, 0x400 ;  /* 0x0000040000027802 */ /* 0x000fe40000000f00 */
[----:B------:R-:W-:Y:S02]  /*7890*/  SHF.L.U32 R4, R0, 0x1f, RZ ;  /* 0x0000001f00047819 */ /* 0x000fe400000006ff */
[----:B0-----:R-:W-:-:S05]  /*78a0*/  LEA R2, R5, R2, 0x18 ;  /* 0x0000000205027211 */ /* 0x001fca00078ec0ff */
[----:B------:R-:W-:-:S04]  /*78b0*/  VIADD R2, R2, 0x10 ;  /* 0x0000001002027836 */ /* 0x000fc80000000000 */
[C---:B------:R-:W-:Y:S02]  /*78c0*/  IMAD R7, R3.reuse, 0x8, R2 ;  /* 0x0000000803077824 */ /* 0x040fe400078e0202 */
[----:B------:R-:W-:Y:S02]  /*78d0*/  VIADD R3, R3, 0x1 ;  /* 0x0000000103037836 */ /* 0x000fe40000000000 */
[----:B------:R-:W0:Y:S03]  /*78e0*/  SYNCS.PHASECHK.TRANS64.TRYWAIT P0, [R7+URZ], R4 ;  /* 0x00000004070075a7 */ /* 0x000e26000800017f */
[----:B------:R-:W-:-:S04]  /*78f0*/  ISETP.NE.AND P1, PT, R3, 0x2, PT ;  /* 0x000000020300780c */ /* 0x000fc80003f25270 */
[----:B------:R-:W-:Y:S02]  /*7900*/  SEL R5, RZ, 0x1, P1 ;  /* 0x00000001ff057807 */ /* 0x000fe40000800000 */
[----:B------:R-:W-:Y:S02]  /*7910*/  SEL R3, R3, RZ, P1 ;  /* 0x000000ff03037207 */ /* 0x000fe40000800000 */
[----:B------:R-:W-:Y:S01]  /*7920*/  LOP3.LUT R0, R0, R5, RZ, 0x3c, !PT ;  /* 0x0000000500007212 */ /* 0x000fe200078e3cff */
[----:B0-----:R-:W-:Y:S06]  /*7930*/  @!P0 BRA `(.L_x_179) ;  /* 0x0000000000a08947 */ /* 0x001fec0003800000 */
.L_x_188:
[----:B------:R-:W-:Y:S01]  /*7940*/  IMAD R3, R3, 0x8, R2 ;  /* 0x0000000803037824 */ /* 0x000fe200078e0202 */
[----:B------:R-:W-:-:S07]  /*7950*/  SHF.L.U32 R0, R0, 0x1f, RZ ;  /* 0x0000001f00007819 */ /* 0x000fce00000006ff */
.L_x_180:
[----:B-1----:R1:W2:Y:S02]  /*7960*/  SYNCS.PHASECHK.TRANS64.TRYWAIT P0, [R3+URZ], R0 ;  /* 0x00000000030075a7 */ /* 0x0022a4000800017f */
[----:B--2---:R-:W-:Y:S05]  /*7970*/  @!P0 NANOSLEEP.SYNCS 0x989680 ;  /* 0x009896800000895d */ /* 0x004fea0003900000 */
[----:B------:R-:W2:Y:S02]  /*7980*/  @!P0 SYNCS.PHASECHK.TRANS64 P0, [R3+URZ], R0 ;  /* 0x00000000030085a7 */ /* 0x000ea4000800007f */
[----:B--2---:R-:W-:Y:S05]  /*7990*/  @!P0 BRA `(.L_x_180) ;  /* 0xfffffffc00f08947 */ /* 0x004fea000383ffff */
.L_x_177:
[----:B------:R-:W-:Y:S05]  /*79a0*/  BSYNC B0 ;  /* 0x0000000000007941 */ /* 0x000fea0003800000 */
.L_x_176:
[----:B------:R-:W-:Y:S05]  /*79b0*/  EXIT ;  /* 0x000000000000794d */ /* 0x000fea0003800000 */
.L_x_17:
[----:B-1----:R1:W2:Y:S02]  /*79c0*/  SYNCS.PHASECHK.TRANS64.TRYWAIT P1, [R3+URZ], R0 ;  /* 0x00000000030075a7 */ /* 0x0022a4000802017f */
[----:B--2---:R-:W-:Y:S05]  /*79d0*/  @!P1 NANOSLEEP.SYNCS 0x989680 ;  /* 0x009896800000995d */ /* 0x004fea0003900000 */
[----:B------:R-:W2:Y:S02]  /*79e0*/  @!P1 SYNCS.PHASECHK.TRANS64 P1, [R3+URZ], R0 ;  /* 0x00000000030095a7 */ /* 0x000ea4000802007f */
[----:B--2---:R-:W-:Y:S05]  /*79f0*/  @!P1 BRA `(.L_x_17) ;  /* 0xfffffffc00f09947 */ /* 0x004fea000383ffff */
[----:B------:R-:W-:Y:S05]  /*7a00*/  BRA `(.L_x_16) ;  /* 0xffffff9800987947 */ /* 0x000fea000383ffff */
.L_x_22:
[----:B-1----:R-:W-:-:S04]  /*7a10*/  IMAD.U32 R4, RZ, RZ, UR7 ;  /* 0x00000007ff047e24 */ /* 0x002fc8000f8e00ff */
[----:B------:R1:W2:Y:S03]  /*7a20*/  SYNCS.PHASECHK.TRANS64.TRYWAIT P1, [R4+URZ], R3 ;  /* 0x00000003040075a7 */ /* 0x0002a6000802017f */
[----:B--2---:R-:W-:Y:S05]  /*7a30*/  @!P1 NANOSLEEP.SYNCS 0x989680 ;  /* 0x009896800000995d */ /* 0x004fea0003900000 */
[----:B------:R-:W2:Y:S02]  /*7a40*/  @!P1 SYNCS.PHASECHK.TRANS64 P1, [R4+URZ], R3 ;  /* 0x00000003040095a7 */ /* 0x000ea4000802007f */
[----:B--2---:R-:W-:Y:S05]  /*7a50*/  @!P1 BRA `(.L_x_22) ;  /* 0xfffffffc00ec9947 */ /* 0x004fea000383ffff */
[----:B------:R-:W-:Y:S05]  /*7a60*/  BRA `(.L_x_21) ;  /* 0xffffff9c00647947 */ /* 0x000fea000383ffff */
.L_x_163:
[----:B------:R-:W-:Y:S01]  /*7a70*/  BSSY B1, `(.L_x_181) ;  /* 0x0000006000017945 */ /* 0x000fe20003800000 */
[----:B------:R-:W-:-:S07]  /*7a80*/  IMAD.MOV.U32 R15, RZ, RZ, -0x1 ;  /* 0xffffffffff0f7424 */ /* 0x000fce00078e00ff */
[----:B------:R-:W-:Y:S05]  /*7a90*/  WARPSYNC.COLLECTIVE R15, `(.L_x_182) ;  /* 0x000000000f0c7348 */ /* 0x000fea0003c00000 */
[----:B------:R-:W-:Y:S02]  /*7aa0*/  ELECT P6, UR62, PT ;  /* 0x00000000003e782f */ /* 0x000fe400038c0000 */
[----:B------:R-:W-:Y:S01]  /*7ab0*/  MOV R14, UR62 ;  /* 0x0000003e000e7c02 */ /* 0x000fe20008000f00 */
[----:B------:R-:W-:Y:S10]  /*7ac0*/  ENDCOLLECTIVE ;  /* 0x000000000000791b */ /* 0x000ff40003800000 */
.L_x_182:
[----:B------:R-:W-:Y:S05]  /*7ad0*/  BSYNC B1 ;  /* 0x0000000000017941 */ /* 0x000fea0003800000 */
.L_x_181:
[----:B------:R-:W-:Y:S05]  /*7ae0*/  BRA `(.L_x_183) ;  /* 0xfffffff000707947 */ /* 0x000fea000383ffff */
.L_x_166:
[----:B0-----:R0:W1:Y:S02]  /*7af0*/  SYNCS.PHASECHK.TRANS64.TRYWAIT P1, [R14+URZ+0x10], R7 ;  /* 0x000010070e0075a7 */ /* 0x001064000802017f */
[----:B-1----:R-:W-:Y:S05]  /*7b00*/  @!P1 NANOSLEEP.SYNCS 0x989680 ;  /* 0x009896800000995d */ /* 0x002fea0003900000 */
[----:B------:R-:W1:Y:S02]  /*7b10*/  @!P1 SYNCS.PHASECHK.TRANS64 P1, [R14+URZ+0x10], R7 ;  /* 0x000010070e0095a7 */ /* 0x000e64000802007f */
[----:B-1----:R-:W-:Y:S05]  /*7b20*/  @!P1 BRA `(.L_x_166) ;  /* 0xfffffffc00f09947 */ /* 0x002fea000383ffff */
[----:B------:R-:W-:Y:S05]  /*7b30*/  BRA `(.L_x_184) ;  /* 0xfffffff000ac7947 */ /* 0x000fea000383ffff */
.L_x_175:
[----:B------:R-:W-:Y:S01]  /*7b40*/  BSSY B0, `(.L_x_185) ;  /* 0x0000006000007945 */ /* 0x000fe20003800000 */
[----:B------:R-:W-:-:S07]  /*7b50*/  IMAD.MOV.U32 R15, RZ, RZ, -0x1 ;  /* 0xffffffffff0f7424 */ /* 0x000fce00078e00ff */
[----:B------:R-:W-:Y:S05]  /*7b60*/  WARPSYNC.COLLECTIVE R15, `(.L_x_186) ;  /* 0x000000000f0c7348 */ /* 0x000fea0003c00000 */
[----:B------:R-:W-:Y:S02]  /*7b70*/  ELECT P6, UR62, PT ;  /* 0x00000000003e782f */ /* 0x000fe400038c0000 */
[----:B------:R-:W-:Y:S01]  /*7b80*/  MOV R14, UR62 ;  /* 0x0000003e000e7c02 */ /* 0x000fe20008000f00 */
[----:B------:R-:W-:Y:S10]  /*7b90*/  ENDCOLLECTIVE ;  /* 0x000000000000791b */ /* 0x000ff40003800000 */
.L_x_186:
[----:B------:R-:W-:Y:S05]  /*7ba0*/  BSYNC B0 ;  /* 0x0000000000007941 */ /* 0x000fea0003800000 */
.L_x_185:
[----:B------:R-:W-:Y:S05]  /*7bb0*/  BRA `(.L_x_187) ;  /* 0xfffffffc00147947 */ /* 0x000fea000383ffff */
.L_x_179:
[----:B0-----:R0:W1:Y:S02]  /*7bc0*/  SYNCS.PHASECHK.TRANS64.TRYWAIT P0, [R7+URZ], R4 ;  /* 0x00000004070075a7 */ /* 0x001064000800017f */
[----:B-1----:R-:W-:Y:S05]  /*7bd0*/  @!P0 NANOSLEEP.SYNCS 0x989680 ;  /* 0x009896800000895d */ /* 0x002fea0003900000 */
[----:B------:R-:W1:Y:S02]  /*7be0*/  @!P0 SYNCS.PHASECHK.TRANS64 P0, [R7+URZ], R4 ;  /* 0x00000004070085a7 */ /* 0x000e64000800007f */
[----:B-1----:R-:W-:Y:S05]  /*7bf0*/  @!P0 BRA `(.L_x_179) ;  /* 0xfffffffc00f08947 */ /* 0x002fea000383ffff */
[----:B------:R-:W-:Y:S05]  /*7c00*/  BRA `(.L_x_188) ;  /* 0xfffffffc004c7947 */ /* 0x000fea000383ffff */
.L_x_189:
[----:B------:R-:W-:-:S00]  /*7c10*/  BRA `(.L_x_189) ;  /* 0xfffffffc00fc7947 */ /* 0x000fc0000383ffff */
[----:B------:R-:W-:-:S00]  /*7c20*/  NOP ;  /* 0x0000000000007918 */ /* 0x000fc00000000000 */
        /* <DEDUP_REMOVED lines=13> */
.L_x_190:


//--------------------- .nv.global.init           --------------------------
	.section	.nv.global.init,"aw",@progbits
.nv.global.init:
	.type		$str$22,@object
	.size		$str$22,($str$23 - $str$22)
$str$22:
        /*0000*/ 	.byte	0x6b, 0x5f, 0x74, 0x69, 0x6c, 0x65, 0x5f, 0x63, 0x6f, 0x75, 0x6e, 0x74, 0x20, 0x3e, 0x3d, 0x20
        /*0010*/ 	.byte	0x31, 0x00
	.type		$str$23,@object
	.size		$str$23,(__unnamed_1 - $str$23)
$str$23:
        /*0012*/ 	.byte	0x2f, 0x74, 0x6d, 0x70, 0x2f, 0x63, 0x75, 0x74, 0x6c, 0x61, 0x73, 0x73, 0x5f, 0x73, 0x77, 0x65
        /*0022*/ 	.byte	0x65, 0x70, 0x5f, 0x73, 0x72, 0x63, 0x2f, 0x69, 0x6e, 0x63, 0x6c, 0x75, 0x64, 0x65, 0x2f, 0x63
        /*0032*/ 	.byte	0x75, 0x74, 0x6c, 0x61, 0x73, 0x73, 0x2f, 0x67, 0x65, 0x6d, 0x6d, 0x2f, 0x63, 0x6f, 0x6c, 0x6c
        /*0042*/ 	.byte	0x65, 0x63, 0x74, 0x69, 0x76, 0x65, 0x2f, 0x73, 0x6d, 0x39, 0x30, 0x5f, 0x6d, 0x6d, 0x61, 0x5f
        /*0052*/ 	.byte	0x74, 0x6d, 0x61, 0x5f, 0x67, 0x6d, 0x6d, 0x61, 0x5f, 0x73, 0x73, 0x5f, 0x77, 0x61, 0x72, 0x70
        /*0062*/ 	.byte	0x73, 0x70, 0x65, 0x63, 0x69, 0x61, 0x6c, 0x69, 0x7a, 0x65, 0x64, 0x2e, 0x68, 0x70, 0x70, 0x00
	.type		__unnamed_1,@object
	.size		__unnamed_1,(.L_0 - __unnamed_1)
__unnamed_1:
        /*0072*/ 	.byte	0x76, 0x6f, 0x69, 0x64, 0x20, 0x63, 0x75, 0x74, 0x6c, 0x61, 0x73, 0x73, 0x3a, 0x3a, 0x67, 0x65
        /* <DEDUP_REMOVED lines=179> */
        /*0bb2*/ 	.byte	0x3a, 0x3a, 0x69, 0x64, 0x65, 0x6e, 0x74, 0x69, 0x74, 0x79, 0x5d, 0x00
.L_0:


//--------------------- .nv.shared._ZN7cutlass13device_kernelINS_4gemm6kernel13GemmUniversalIN4cute5tupleIJiiiiEEENS1_10collective13CollectiveMmaINS1_34MainloopSm90TmaGmmaWarpSpecializedILi2ENS5_IJNS4_1CILi1EEESB_SB_EEENS1_35KernelTmaWarpSpecializedCooperativeEEENS5_IJNSA_ILi128EEESF_NSA_ILi64EEEEEENS_6half_tENS5_IJlSB_lEEESI_NS5_IJSB_llEEENS4_8TiledMMAINS4_8MMA_AtomIJNS4_4SM904GMMA26MMA_64x128x16_F32F16F16_SSILNSO_5MajorE0ELSQ_1ELNSO_7ScaleInE1ELSR_1EEEEEENS4_6LayoutINS5_IJNSA_ILi2EEESB_SB_EEENS5_IJSB_NSA_ILi0EEESX_EEEEENS5_IJNS4_10UnderscoreES10_S10_EEEEENS4_13SM90_TMA_LOADENS4_14ComposedLayoutINS4_7SwizzleILi3ELi4ELi3EEENS4_18smem_ptr_flag_bitsILi16EEENSU_INS5_IJNSA_ILi8EEESG_EEENS5_IJSG_SB_EEEEEEEvNS4_8identityES13_NS14_IS16_S18_NSU_INS5_IJSG_S19_EEENS5_IJSB_SG_EEEEEEEvS1E_EENS_8epilogue10collective6detail29Sm90TmaWarpSpecializedAdapterINS1L_15DefaultEpilogueISI_SJ_SJ_NS1K_6thread17LinearCombinationISI_Li1EffLNS1P_9ScaleType4KindE0ELNS_15FloatRoundStyleE2ESI_EENS1_15EpilogueDefaultEEEEEvvEEEEvNT_6ParamsE --------------------------
	.section	.nv.shared._ZN7cutlass13device_kernelINS_4gemm6kernel13GemmUniversalIN4cute5tupleIJiiiiEEENS1_10collective13CollectiveMmaINS1_34MainloopSm90TmaGmmaWarpSpecializedILi2ENS5_IJNS4_1CILi1EEESB_SB_EEENS1_35KernelTmaWarpSpecializedCooperativeEEENS5_IJNSA_ILi128EEESF_NSA_ILi64EEEEEENS_6half_tENS5_IJlSB_lEEESI_NS5_IJSB_llEEENS4_8TiledMMAINS4_8MMA_AtomIJNS4_4SM904GMMA26MMA_64x128x16_F32F16F16_SSILNSO_5MajorE0ELSQ_1ELNSO_7ScaleInE1ELSR_1EEEEEENS4_6LayoutINS5_IJNSA_ILi2EEESB_SB_EEENS5_IJSB_NSA_ILi0EEESX_EEEEENS5_IJNS4_10UnderscoreES10_S10_EEEEENS4_13SM90_TMA_LOADENS4_14ComposedLayoutINS4_7SwizzleILi3ELi4ELi3EEENS4_18smem_ptr_flag_bitsILi16EEENSU_INS5_IJNSA_ILi8EEESG_EEENS5_IJSG_SB_EEEEEEEvNS4_8identityES13_NS14_IS16_S18_NSU_INS5_IJSG_S19_EEENS5_IJSB_SG_EEEEEEEvS1E_EENS_8epilogue10collective6detail29Sm90TmaWarpSpecializedAdapterINS1L_15DefaultEpilogueISI_SJ_SJ_NS1K_6thread17LinearCombinationISI_Li1EffLNS1P_9ScaleType4KindE0ELNS_15FloatRoundStyleE2ESI_EENS1_15EpilogueDefaultEEEEEvvEEEEvNT_6ParamsE,"aw",@nobits
	.sectionflags	@""
	.align	16
	.zero		1024


//--------------------- .nv.shared.reserved.0     --------------------------
	.section	.nv.shared.reserved.0,"aw",@nobits
	.weak		__nv_reservedSMEM_offset_0_alias
	.size		__nv_reservedSMEM_offset_0_alias, 0, 0
	.other		__nv_reservedSMEM_offset_0_alias,@"STO_CUDA_RESERVED_SHARED STV_DEFAULT"
__nv_reservedSMEM_offset_0_alias:
	.zero		0


//--------------------- .nv.global                --------------------------
	.section	.nv.global,"aw",@nobits
.nv.global:
	.type		_ZN40_INTERNAL_83e87242_4_k_cu_5324fa88_282544cute1_E,@object
	.size		_ZN40_INTERNAL_83e87242_4_k_cu_5324fa88_282544cute1_E,(_ZN40_INTERNAL_83e87242_4_k_cu_5324fa88_282544cuda3std3__45__cpo6cbeginE - _ZN40_INTERNAL_83e87242_4_k_cu_5324fa88_282544cute1_E)
_ZN40_INTERNAL_83e87242_4_k_cu_5324fa88_282544cute1_E:
	.zero		1
	.type		_ZN40_INTERNAL_83e87242_4_k_cu_5324fa88_282544cuda3std3__45__cpo6cbeginE,@object
	.size		_ZN40_INTERNAL_83e87242_4_k_cu_5324fa88_282544cuda3std3__45__cpo6cbeginE,(_ZN40_INTERNAL_83e87242_4_k_cu_5324fa88_282544cuda3std3__48in_placeE - _ZN40_INTERNAL_83e87242_4_k_cu_5324fa88_282544cuda3std3__45__cpo6cbeginE)
_ZN40_INTERNAL_83e87242_4_k_cu_5324fa88_282544cuda3std3__45__cpo6cbeginE:
	.zero		1
	.type		_ZN40_INTERNAL_83e87242_4_k_cu_5324fa88_282544cuda3std3__48in_placeE,@object
	.size		_ZN40_INTERNAL_83e87242_4_k_cu_5324fa88_282544cuda3std3__48in_placeE,(_ZN40_INTERNAL_83e87242_4_k_cu_5324fa88_282544cuda3std6ranges3__45__cpo9iter_moveE - _ZN40_INTERNAL_83e87242_4_k_cu_5324fa88_282544cuda3std3__48in_placeE)
_ZN40_INTERNAL_83e87242_4_k_cu_5324fa88_282544cuda3std3__48in_placeE:
	.zero		1
	.type		_ZN40_INTERNAL_83e87242_4_k_cu_5324fa88_282544cuda3std6ranges3__45__cpo9iter_moveE,@object
	.size		_ZN40_INTERNAL_83e87242_4_k_cu_5324fa88_282544cuda3std6ranges3__45__cpo9iter_moveE,(_ZN40_INTERNAL_83e87242_4_k_cu_5324fa88_282544cuda3std3__45__cpo5beginE - _ZN40_INTERNAL_83e87242_4_k_cu_5324fa88_282544cuda3std6ranges3__45__cpo9iter_moveE)
_ZN40_INTERNAL_83e87242_4_k_cu_5324fa88_282544cuda3std6ranges3__45__cpo9iter_moveE:
	.zero		1
	.type		_ZN40_INTERNAL_83e87242_4_k_cu_5324fa88_282544cuda3std3__45__cpo5beginE,@object
	.size		_ZN40_INTERNAL_83e87242_4_k_cu_5324fa88_282544cuda3std3__45__cpo5beginE,(_ZN40_INTERNAL_83e87242_4_k_cu_5324fa88_282544cuda3std3__442_GLOBAL__N__83e87242_4_k_cu_5324fa88_282546ignoreE - _ZN40_INTERNAL_83e87242_4_k_cu_5324fa88_282544cuda3std3__45__cpo5beginE)
_ZN40_INTERNAL_83e87242_4_k_cu_5324fa88_282544cuda3std3__45__cpo5beginE:
	.zero		1
	.type		_ZN40_INTERNAL_83e87242_4_k_cu_5324fa88_282544cuda3std3__442_GLOBAL__N__83e87242_4_k_cu_5324fa88_282546ignoreE,@object
	.size		_ZN40_INTERNAL_83e87242_4_k_cu_5324fa88_282544cuda3std3__442_GLOBAL__N__83e87242_4_k_cu_5324fa88_282546ignoreE,(_ZN40_INTERNAL_83e87242_4_k_cu_5324fa88_282544cute7productE - _ZN40_INTERNAL_83e87242_4_k_cu_5324fa88_282544cuda3std3__442_GLOBAL__N__83e87242_4_k_cu_5324fa88_282546ignoreE)
_ZN40_INTERNAL_83e87242_4_k_cu_5324fa88_282544cuda3std3__442_GLOBAL__N__83e87242_4_k_cu_5324fa88_282546ignoreE:
	.zero		1
	.type		_ZN40_INTERNAL_83e87242_4_k_cu_5324fa88_282544cute7productE,@object
	.size		_ZN40_INTERNAL_83e87242_4_k_cu_5324fa88_282544cute7productE,(_ZN40_INTERNAL_83e87242_4_k_cu_5324fa88_282544cuda3std3__45__cpo3endE - _ZN40_INTERNAL_83e87242_4_k_cu_5324fa88_282544cute7productE)
_ZN40_INTERNAL_83e87242_4_k_cu_5324fa88_282544cute7productE:
	.zero		1
	.type		_ZN40_INTERNAL_83e87242_4_k_cu_5324fa88_282544cuda3std3__45__cpo3endE,@object
	.size		_ZN40_INTERNAL_83e87242_4_k_cu_5324fa88_282544cuda3std3__45__cpo3endE,(_ZN40_INTERNAL_83e87242_4_k_cu_5324fa88_282544cuda3std3__419piecewise_constructE - _ZN40_INTERNAL_83e87242_4_k_cu_5324fa88_282544cuda3std3__45__cpo3endE)
_ZN40_INTERNAL_83e87242_4_k_cu_5324fa88_282544cuda3std3__45__cpo3endE:
	.zero		1
	.type		_ZN40_INTERNAL_83e87242_4_k_cu_5324fa88_282544cuda3std3__419piecewise_constructE,@object
	.size		_ZN40_INTERNAL_83e87242_4_k_cu_5324fa88_282544cuda3std3__419piecewise_constructE,(_ZN40_INTERNAL_83e87242_4_k_cu_5324fa88_282544cuda3std3__45__cpo4cendE - _ZN40_INTERNAL_83e87242_4_k_cu_5324fa88_282544cuda3std3__419piecewise_constructE)
_ZN40_INTERNAL_83e87242_4_k_cu_5324fa88_282544cuda3std3__419piecewise_constructE:
	.zero		1
	.type		_ZN40_INTERNAL_83e87242_4_k_cu_5324fa88_282544cuda3std3__45__cpo4cendE,@object
	.size		_ZN40_INTERNAL_83e87242_4_k_cu_5324fa88_282544cuda3std3__45__cpo4cendE,(_ZN40_INTERNAL_83e87242_4_k_cu_5324fa88_282544cuda3std6ranges3__45__cpo4swapE - _ZN40_INTERNAL_83e87242_4_k_cu_5324fa88_282544cuda3std3__45__cpo4cendE)
_ZN40_INTERNAL_83e87242_4_k_cu_5324fa88_282544cuda3std3__45__cpo4cendE:
	.zero		1
	.type		_ZN40_INTERNAL_83e87242_4_k_cu_5324fa88_282544cuda3std6ranges3__45__cpo4swapE,@object
	.size		_ZN40_INTERNAL_83e87242_4_k_cu_5324fa88_282544cuda3std6ranges3__45__cpo4swapE,(.L_8 - _ZN40_INTERNAL_83e87242_4_k_cu_5324fa88_282544cuda3std6ranges3__45__cpo4swapE)
_ZN40_INTERNAL_83e87242_4_k_cu_5324fa88_282544cuda3std6ranges3__45__cpo4swapE:
	.zero		1
.L_8:


//--------------------- .nv.constant0._ZN7cutlass13device_kernelINS_4gemm6kernel13GemmUniversalIN4cute5tupleIJiiiiEEENS1_10collective13CollectiveMmaINS1_34MainloopSm90TmaGmmaWarpSpecializedILi2ENS5_IJNS4_1CILi1EEESB_SB_EEENS1_35KernelTmaWarpSpecializedCooperativeEEENS5_IJNSA_ILi128EEESF_NSA_ILi64EEEEEENS_6half_tENS5_IJlSB_lEEESI_NS5_IJSB_llEEENS4_8TiledMMAINS4_8MMA_AtomIJNS4_4SM904GMMA26MMA_64x128x16_F32F16F16_SSILNSO_5MajorE0ELSQ_1ELNSO_7ScaleInE1ELSR_1EEEEEENS4_6LayoutINS5_IJNSA_ILi2EEESB_SB_EEENS5_IJSB_NSA_ILi0EEESX_EEEEENS5_IJNS4_10UnderscoreES10_S10_EEEEENS4_13SM90_TMA_LOADENS4_14ComposedLayoutINS4_7SwizzleILi3ELi4ELi3EEENS4_18smem_ptr_flag_bitsILi16EEENSU_INS5_IJNSA_ILi8EEESG_EEENS5_IJSG_SB_EEEEEEEvNS4_8identityES13_NS14_IS16_S18_NSU_INS5_IJSG_S19_EEENS5_IJSB_SG_EEEEEEEvS1E_EENS_8epilogue10collective6detail29Sm90TmaWarpSpecializedAdapterINS1L_15DefaultEpilogueISI_SJ_SJ_NS1K_6thread17LinearCombinationISI_Li1EffLNS1P_9ScaleType4KindE0ELNS_15FloatRoundStyleE2ESI_EENS1_15EpilogueDefaultEEEEEvvEEEEvNT_6ParamsE --------------------------
	.section	.nv.constant0._ZN7cutlass13device_kernelINS_4gemm6kernel13GemmUniversalIN4cute5tupleIJiiiiEEENS1_10collective13CollectiveMmaINS1_34MainloopSm90TmaGmmaWarpSpecializedILi2ENS5_IJNS4_1CILi1EEESB_SB_EEENS1_35KernelTmaWarpSpecializedCooperativeEEENS5_IJNSA_ILi128EEESF_NSA_ILi64EEEEEENS_6half_tENS5_IJlSB_lEEESI_NS5_IJSB_llEEENS4_8TiledMMAINS4_8MMA_AtomIJNS4_4SM904GMMA26MMA_64x128x16_F32F16F16_SSILNSO_5MajorE0ELSQ_1ELNSO_7ScaleInE1ELSR_1EEEEEENS4_6LayoutINS5_IJNSA_ILi2EEESB_SB_EEENS5_IJSB_NSA_ILi0EEESX_EEEEENS5_IJNS4_10UnderscoreES10_S10_EEEEENS4_13SM90_TMA_LOADENS4_14ComposedLayoutINS4_7SwizzleILi3ELi4ELi3EEENS4_18smem_ptr_flag_bitsILi16EEENSU_INS5_IJNSA_ILi8EEESG_EEENS5_IJSG_SB_EEEEEEEvNS4_8identityES13_NS14_IS16_S18_NSU_INS5_IJSG_S19_EEENS5_IJSB_SG_EEEEEEEvS1E_EENS_8epilogue10collective6detail29Sm90TmaWarpSpecializedAdapterINS1L_15DefaultEpilogueISI_SJ_SJ_NS1K_6thread17LinearCombinationISI_Li1EffLNS1P_9ScaleType4KindE0ELNS_15FloatRoundStyleE2ESI_EENS1_15EpilogueDefaultEEEEEvvEEEEvNT_6ParamsE,"a",@progbits
	.sectionflags	@""
	.align	4
.nv.constant0._ZN7cutlass13device_kernelINS_4gemm6kernel13GemmUniversalIN4cute5tupleIJiiiiEEENS1_10collective13CollectiveMmaINS1_34MainloopSm90TmaGmmaWarpSpecializedILi2ENS5_IJNS4_1CILi1EEESB_SB_EEENS1_35KernelTmaWarpSpecializedCooperativeEEENS5_IJNSA_ILi128EEESF_NSA_ILi64EEEEEENS_6half_tENS5_IJlSB_lEEESI_NS5_IJSB_llEEENS4_8TiledMMAINS4_8MMA_AtomIJNS4_4SM904GMMA26MMA_64x128x16_F32F16F16_SSILNSO_5MajorE0ELSQ_1ELNSO_7ScaleInE1ELSR_1EEEEEENS4_6LayoutINS5_IJNSA_ILi2EEESB_SB_EEENS5_IJSB_NSA_ILi0EEESX_EEEEENS5_IJNS4_10UnderscoreES10_S10_EEEEENS4_13SM90_TMA_LOADENS4_14ComposedLayoutINS4_7SwizzleILi3ELi4ELi3EEENS4_18smem_ptr_flag_bitsILi16EEENSU_INS5_IJNSA_ILi8EEESG_EEENS5_IJSG_SB_EEEEEEEvNS4_8identityES13_NS14_IS16_S18_NSU_INS5_IJSG_S19_EEENS5_IJSB_SG_EEEEEEEvS1E_EENS_8epilogue10collective6detail29Sm90TmaWarpSpecializedAdapterINS1L_15DefaultEpilogueISI_SJ_SJ_NS1K_6thread17LinearCombinationISI_Li1EffLNS1P_9ScaleType4KindE0ELNS_15FloatRoundStyleE2ESI_EENS1_15EpilogueDefaultEEEEEvvEEEEvNT_6ParamsE:
	.zero		1664


//--------------------- SYMBOLS --------------------------

	.type		.nv.reservedSmem.offset0,@object
	.size		.nv.reservedSmem.offset0,0x4
	.type		__assertfail,@function
